//
// Generated by NVIDIA NVVM Compiler
//
// Compiler Build ID: CL-36424714
// Cuda compilation tools, release 13.0, V13.0.88
// Based on NVVM 20.0.0
//

.version 9.0
.target sm_100
.address_size 64

	// .globl	_Z7kernel16TensorIfLi4EEllS0_S_IfLi2EES1_
.extern .func  (.param .b32 func_retval0) vprintf
(
	.param .b64 vprintf_param_0,
	.param .b64 vprintf_param_1
)
;
// _ZZ7kernel16TensorIfLi4EEllS0_S_IfLi2EES1_E14nvfuser_zero_s has been demoted
.extern .shared .align 16 .b8 array[];
.global .align 1 .b8 $str[54] = {61, 61, 61, 61, 61, 61, 61, 61, 61, 61, 61, 61, 61, 61, 61, 61, 61, 61, 61, 61, 32, 105, 52, 32, 61, 32, 37, 108, 108, 100, 44, 32, 105, 51, 32, 61, 32, 37, 108, 108, 100, 32, 61, 61, 61, 61, 61, 61, 61, 61, 61, 61, 10};

.visible .entry _Z7kernel16TensorIfLi4EEllS0_S_IfLi2EES1_(
	.param .align 8 .b8 _Z7kernel16TensorIfLi4EEllS0_S_IfLi2EES1__param_0[40],
	.param .u64 _Z7kernel16TensorIfLi4EEllS0_S_IfLi2EES1__param_1,
	.param .u64 _Z7kernel16TensorIfLi4EEllS0_S_IfLi2EES1__param_2,
	.param .align 8 .b8 _Z7kernel16TensorIfLi4EEllS0_S_IfLi2EES1__param_3[40],
	.param .align 8 .b8 _Z7kernel16TensorIfLi4EEllS0_S_IfLi2EES1__param_4[24],
	.param .align 8 .b8 _Z7kernel16TensorIfLi4EEllS0_S_IfLi2EES1__param_5[24]
)
{
	.local .align 16 .b8 	__local_depot0[16];
	.reg .b64 	%SP;
	.reg .b64 	%SPL;
	.reg .pred 	%p<203>;
	.reg .b32 	%r<196>;
	.reg .b32 	%f<344>;
	.reg .b64 	%rd<54>;
	.reg .b64 	%fd<4>;
	// demoted variable
	.shared .align 4 .u32 _ZZ7kernel16TensorIfLi4EEllS0_S_IfLi2EES1_E14nvfuser_zero_s;
	mov.u64 	%SPL, __local_depot0;
	cvta.local.u64 	%SP, %SPL;
	ld.param.u64 	%rd9, [_Z7kernel16TensorIfLi4EEllS0_S_IfLi2EES1__param_5];
	ld.param.u64 	%rd8, [_Z7kernel16TensorIfLi4EEllS0_S_IfLi2EES1__param_4];
	ld.param.v2.u32 	{%r1, %r2}, [_Z7kernel16TensorIfLi4EEllS0_S_IfLi2EES1__param_0+8];
	ld.param.u64 	%rd10, [_Z7kernel16TensorIfLi4EEllS0_S_IfLi2EES1__param_3];
	ld.param.u64 	%rd11, [_Z7kernel16TensorIfLi4EEllS0_S_IfLi2EES1__param_0];
	ld.param.u64 	%rd6, [_Z7kernel16TensorIfLi4EEllS0_S_IfLi2EES1__param_1];
	ld.param.u64 	%rd7, [_Z7kernel16TensorIfLi4EEllS0_S_IfLi2EES1__param_2];
	cvta.to.global.u64 	%rd1, %rd11;
	cvta.to.global.u64 	%rd2, %rd10;
	mov.u32 	%r3, %tid.x;
	setp.ne.s32 	%p11, %r3, 0;
	@%p11 bra 	$L__BB0_2;
	mov.b32 	%r81, 0;
	st.shared.u32 	[_ZZ7kernel16TensorIfLi4EEllS0_S_IfLi2EES1_E14nvfuser_zero_s], %r81;
$L__BB0_2:
	bar.sync 	0;
	atom.shared.min.s32 	%r82, [_ZZ7kernel16TensorIfLi4EEllS0_S_IfLi2EES1_E14nvfuser_zero_s], %r3;
	ld.shared.u32 	%r4, [_ZZ7kernel16TensorIfLi4EEllS0_S_IfLi2EES1_E14nvfuser_zero_s];
	add.u64 	%rd12, %SP, 0;
	add.u64 	%rd13, %SPL, 0;
	st.local.v2.u64 	[%rd13], {%rd6, %rd7};
	mov.u64 	%rd14, $str;
	cvta.global.u64 	%rd15, %rd14;
	{ // callseq 0, 0
	.param .b64 param0;
	st.param.b64 	[param0], %rd15;
	.param .b64 param1;
	st.param.b64 	[param1], %rd12;
	.param .b32 retval0;
	call.uni (retval0), 
	vprintf, 
	(
	param0, 
	param1
	);
	ld.param.b32 	%r83, [retval0];
	} // callseq 0
	cvt.rn.f64.s64 	%fd1, %rd7;
	cvt.rn.f64.s64 	%fd2, %rd6;
	mul.f64 	%fd3, %fd2, %fd1;
	cvt.rn.f32.f64 	%f1, %fd3;
	rcp.rn.f32 	%f2, %f1;
	mov.u32 	%r5, %ctaid.x;
	shl.b32 	%r6, %r5, 2;
	or.b32  	%r85, %r6, 3;
	mul.lo.s32 	%r7, %r1, %r2;
	setp.ge.s32 	%p12, %r85, %r7;
	@%p12 bra 	$L__BB0_102;
	shl.b32 	%r138, %r4, 1;
	add.s32 	%r139, %r138, %r6;
	mul.lo.s64 	%rd36, %rd7, %rd6;
	cvt.u32.u64 	%r8, %rd36;
	mad.lo.s32 	%r140, %r139, %r8, %r3;
	mul.wide.s32 	%rd37, %r140, 4;
	add.s64 	%rd38, %rd1, %rd37;
	ld.global.f32 	%f3, [%rd38];
	shl.b64 	%rd39, %rd36, 32;
	shr.s64 	%rd3, %rd39, 30;
	add.s64 	%rd40, %rd38, %rd3;
	ld.global.f32 	%f4, [%rd40];
	add.s64 	%rd41, %rd40, %rd3;
	ld.global.f32 	%f5, [%rd41];
	add.s64 	%rd42, %rd41, %rd3;
	ld.global.f32 	%f6, [%rd42];
	mov.u32 	%r141, %tid.y;
	mov.u32 	%r142, %tid.z;
	mov.u32 	%r143, %ntid.x;
	mov.u32 	%r144, %ntid.y;
	shl.b32 	%r145, %r4, 2;
	add.s32 	%r10, %r145, %r6;
	mad.lo.s32 	%r11, %r142, %r144, %r141;
	mad.lo.s32 	%r146, %r11, %r143, %r3;
	shl.b32 	%r147, %r146, 2;
	mov.u32 	%r148, array;
	add.s32 	%r12, %r148, %r147;
	clz.b32 	%r149, %r143;
	mov.b32 	%r150, -2147483648;
	shr.u32 	%r151, %r150, %r149;
	setp.lt.u32 	%p123, %r3, %r151;
	add.s32 	%r152, %r151, %r3;
	setp.lt.u32 	%p124, %r152, %r143;
	and.pred  	%p1, %p123, %p124;
	shl.b32 	%r154, %r151, 2;
	add.s32 	%r13, %r12, %r154;
	mov.b32 	%r155, 1073741824;
	shr.u32 	%r187, %r155, %r149;
	setp.lt.s32 	%p125, %r10, %r7;
	selp.f32 	%f207, %f3, 0f00000000, %p125;
	st.shared.f32 	[%r12], %f207;
	bar.sync 	0;
	not.pred 	%p126, %p1;
	@%p126 bra 	$L__BB0_5;
	ld.shared.f32 	%f208, [%r13];
	ld.shared.f32 	%f209, [%r12];
	add.f32 	%f210, %f208, %f209;
	st.shared.f32 	[%r12], %f210;
$L__BB0_5:
	setp.lt.u32 	%p127, %r143, 4;
	bar.sync 	0;
	@%p127 bra 	$L__BB0_10;
	mov.u32 	%r180, %r187;
$L__BB0_7:
	setp.ge.u32 	%p128, %r3, %r180;
	@%p128 bra 	$L__BB0_9;
	shl.b32 	%r156, %r180, 2;
	add.s32 	%r157, %r12, %r156;
	ld.shared.f32 	%f211, [%r157];
	ld.shared.f32 	%f212, [%r12];
	add.f32 	%f213, %f211, %f212;
	st.shared.f32 	[%r12], %f213;
$L__BB0_9:
	bar.sync 	0;
	shr.u32 	%r16, %r180, 1;
	setp.gt.u32 	%p129, %r180, 3;
	mov.u32 	%r180, %r16;
	@%p129 bra 	$L__BB0_7;
$L__BB0_10:
	setp.lt.s32 	%p130, %r10, %r7;
	setp.eq.s32 	%p131, %r3, 0;
	and.pred  	%p2, %p131, %p130;
	mov.f32 	%f320, 0f00000000;
	not.pred 	%p132, %p2;
	@%p132 bra 	$L__BB0_13;
	setp.lt.u32 	%p133, %r143, 2;
	ld.shared.f32 	%f215, [%r12];
	add.f32 	%f320, %f215, 0f00000000;
	@%p133 bra 	$L__BB0_13;
	ld.shared.f32 	%f216, [%r12+4];
	add.f32 	%f320, %f320, %f216;
$L__BB0_13:
	shl.b32 	%r158, %r11, 2;
	add.s32 	%r17, %r148, %r158;
	setp.ne.s32 	%p134, %r3, 0;
	bar.sync 	0;
	@%p134 bra 	$L__BB0_15;
	div.rn.f32 	%f218, %f320, %f1;
	mul.f32 	%f321, %f218, 0f3DCCCCCD;
	st.shared.f32 	[%r17], %f218;
$L__BB0_15:
	bar.sync 	0;
	ld.shared.f32 	%f219, [%r17];
	bar.sync 	0;
	sub.f32 	%f12, %f3, %f219;
	mul.f32 	%f220, %f12, %f12;
	selp.f32 	%f221, %f220, 0f00000000, %p130;
	st.shared.f32 	[%r12], %f221;
	bar.sync 	0;
	@%p126 bra 	$L__BB0_17;
	ld.shared.f32 	%f222, [%r13];
	ld.shared.f32 	%f223, [%r12];
	add.f32 	%f224, %f222, %f223;
	st.shared.f32 	[%r12], %f224;
$L__BB0_17:
	bar.sync 	0;
	@%p127 bra 	$L__BB0_22;
	mov.u32 	%r181, %r187;
$L__BB0_19:
	setp.ge.u32 	%p138, %r3, %r181;
	@%p138 bra 	$L__BB0_21;
	shl.b32 	%r160, %r181, 2;
	add.s32 	%r161, %r12, %r160;
	ld.shared.f32 	%f225, [%r161];
	ld.shared.f32 	%f226, [%r12];
	add.f32 	%f227, %f225, %f226;
	st.shared.f32 	[%r12], %f227;
$L__BB0_21:
	bar.sync 	0;
	shr.u32 	%r19, %r181, 1;
	setp.gt.u32 	%p139, %r181, 3;
	mov.u32 	%r181, %r19;
	@%p139 bra 	$L__BB0_19;
$L__BB0_22:
	mov.f32 	%f322, 0f00000000;
	@%p132 bra 	$L__BB0_25;
	setp.lt.u32 	%p141, %r143, 2;
	ld.shared.f32 	%f229, [%r12];
	add.f32 	%f322, %f229, 0f00000000;
	@%p141 bra 	$L__BB0_25;
	ld.shared.f32 	%f230, [%r12+4];
	add.f32 	%f322, %f322, %f230;
$L__BB0_25:
	bar.sync 	0;
	@%p134 bra 	$L__BB0_27;
	fma.rn.f32 	%f231, %f2, %f322, 0f3727C5AC;
	rsqrt.approx.f32 	%f232, %f231;
	st.shared.f32 	[%r17], %f232;
$L__BB0_27:
	bar.sync 	0;
	ld.shared.f32 	%f233, [%r17];
	bar.sync 	0;
	mul.f32 	%f17, %f12, %f233;
	add.s32 	%r20, %r10, 1;
	setp.lt.s32 	%p143, %r20, %r7;
	selp.f32 	%f234, %f4, 0f00000000, %p143;
	st.shared.f32 	[%r12], %f234;
	bar.sync 	0;
	@%p126 bra 	$L__BB0_29;
	ld.shared.f32 	%f235, [%r13];
	ld.shared.f32 	%f236, [%r12];
	add.f32 	%f237, %f235, %f236;
	st.shared.f32 	[%r12], %f237;
$L__BB0_29:
	setp.lt.u32 	%p145, %r143, 4;
	bar.sync 	0;
	@%p145 bra 	$L__BB0_34;
	mov.u32 	%r182, %r187;
$L__BB0_31:
	setp.ge.u32 	%p146, %r3, %r182;
	@%p146 bra 	$L__BB0_33;
	shl.b32 	%r162, %r182, 2;
	add.s32 	%r163, %r12, %r162;
	ld.shared.f32 	%f238, [%r163];
	ld.shared.f32 	%f239, [%r12];
	add.f32 	%f240, %f238, %f239;
	st.shared.f32 	[%r12], %f240;
$L__BB0_33:
	bar.sync 	0;
	shr.u32 	%r22, %r182, 1;
	setp.gt.u32 	%p147, %r182, 3;
	mov.u32 	%r182, %r22;
	@%p147 bra 	$L__BB0_31;
$L__BB0_34:
	setp.eq.s32 	%p149, %r3, 0;
	and.pred  	%p3, %p149, %p143;
	mov.f32 	%f323, 0f00000000;
	not.pred 	%p150, %p3;
	@%p150 bra 	$L__BB0_37;
	setp.lt.u32 	%p151, %r143, 2;
	ld.shared.f32 	%f242, [%r12];
	add.f32 	%f323, %f242, 0f00000000;
	@%p151 bra 	$L__BB0_37;
	ld.shared.f32 	%f243, [%r12+4];
	add.f32 	%f323, %f323, %f243;
$L__BB0_37:
	setp.ne.s32 	%p152, %r3, 0;
	bar.sync 	0;
	@%p152 bra 	$L__BB0_39;
	div.rn.f32 	%f245, %f323, %f1;
	mul.f32 	%f324, %f245, 0f3DCCCCCD;
	st.shared.f32 	[%r17], %f245;
$L__BB0_39:
	bar.sync 	0;
	ld.shared.f32 	%f246, [%r17];
	bar.sync 	0;
	sub.f32 	%f23, %f4, %f246;
	mul.f32 	%f247, %f23, %f23;
	selp.f32 	%f248, %f247, 0f00000000, %p143;
	st.shared.f32 	[%r12], %f248;
	bar.sync 	0;
	@%p126 bra 	$L__BB0_41;
	ld.shared.f32 	%f249, [%r13];
	ld.shared.f32 	%f250, [%r12];
	add.f32 	%f251, %f249, %f250;
	st.shared.f32 	[%r12], %f251;
$L__BB0_41:
	bar.sync 	0;
	@%p145 bra 	$L__BB0_46;
	mov.u32 	%r183, %r187;
$L__BB0_43:
	setp.ge.u32 	%p156, %r3, %r183;
	@%p156 bra 	$L__BB0_45;
	shl.b32 	%r164, %r183, 2;
	add.s32 	%r165, %r12, %r164;
	ld.shared.f32 	%f252, [%r165];
	ld.shared.f32 	%f253, [%r12];
	add.f32 	%f254, %f252, %f253;
	st.shared.f32 	[%r12], %f254;
$L__BB0_45:
	bar.sync 	0;
	shr.u32 	%r24, %r183, 1;
	setp.gt.u32 	%p157, %r183, 3;
	mov.u32 	%r183, %r24;
	@%p157 bra 	$L__BB0_43;
$L__BB0_46:
	mov.f32 	%f325, 0f00000000;
	@%p150 bra 	$L__BB0_49;
	setp.lt.u32 	%p159, %r143, 2;
	ld.shared.f32 	%f256, [%r12];
	add.f32 	%f325, %f256, 0f00000000;
	@%p159 bra 	$L__BB0_49;
	ld.shared.f32 	%f257, [%r12+4];
	add.f32 	%f325, %f325, %f257;
$L__BB0_49:
	bar.sync 	0;
	@%p152 bra 	$L__BB0_51;
	fma.rn.f32 	%f258, %f2, %f325, 0f3727C5AC;
	rsqrt.approx.f32 	%f259, %f258;
	st.shared.f32 	[%r17], %f259;
$L__BB0_51:
	bar.sync 	0;
	ld.shared.f32 	%f260, [%r17];
	bar.sync 	0;
	mul.f32 	%f28, %f23, %f260;
	add.s32 	%r25, %r10, 2;
	setp.lt.s32 	%p161, %r25, %r7;
	selp.f32 	%f261, %f5, 0f00000000, %p161;
	st.shared.f32 	[%r12], %f261;
	bar.sync 	0;
	@%p126 bra 	$L__BB0_53;
	ld.shared.f32 	%f262, [%r13];
	ld.shared.f32 	%f263, [%r12];
	add.f32 	%f264, %f262, %f263;
	st.shared.f32 	[%r12], %f264;
$L__BB0_53:
	setp.lt.u32 	%p163, %r143, 4;
	bar.sync 	0;
	@%p163 bra 	$L__BB0_58;
	mov.u32 	%r184, %r187;
$L__BB0_55:
	setp.ge.u32 	%p164, %r3, %r184;
	@%p164 bra 	$L__BB0_57;
	shl.b32 	%r166, %r184, 2;
	add.s32 	%r167, %r12, %r166;
	ld.shared.f32 	%f265, [%r167];
	ld.shared.f32 	%f266, [%r12];
	add.f32 	%f267, %f265, %f266;
	st.shared.f32 	[%r12], %f267;
$L__BB0_57:
	bar.sync 	0;
	shr.u32 	%r27, %r184, 1;
	setp.gt.u32 	%p165, %r184, 3;
	mov.u32 	%r184, %r27;
	@%p165 bra 	$L__BB0_55;
$L__BB0_58:
	setp.eq.s32 	%p167, %r3, 0;
	and.pred  	%p4, %p167, %p161;
	mov.f32 	%f326, 0f00000000;
	not.pred 	%p168, %p4;
	@%p168 bra 	$L__BB0_61;
	setp.lt.u32 	%p169, %r143, 2;
	ld.shared.f32 	%f269, [%r12];
	add.f32 	%f326, %f269, 0f00000000;
	@%p169 bra 	$L__BB0_61;
	ld.shared.f32 	%f270, [%r12+4];
	add.f32 	%f326, %f326, %f270;
$L__BB0_61:
	setp.ne.s32 	%p170, %r3, 0;
	bar.sync 	0;
	@%p170 bra 	$L__BB0_63;
	div.rn.f32 	%f272, %f326, %f1;
	mul.f32 	%f327, %f272, 0f3DCCCCCD;
	st.shared.f32 	[%r17], %f272;
$L__BB0_63:
	bar.sync 	0;
	ld.shared.f32 	%f273, [%r17];
	bar.sync 	0;
	sub.f32 	%f34, %f5, %f273;
	mul.f32 	%f274, %f34, %f34;
	selp.f32 	%f275, %f274, 0f00000000, %p161;
	st.shared.f32 	[%r12], %f275;
	bar.sync 	0;
	@%p126 bra 	$L__BB0_65;
	ld.shared.f32 	%f276, [%r13];
	ld.shared.f32 	%f277, [%r12];
	add.f32 	%f278, %f276, %f277;
	st.shared.f32 	[%r12], %f278;
$L__BB0_65:
	bar.sync 	0;
	@%p163 bra 	$L__BB0_70;
	mov.u32 	%r185, %r187;
$L__BB0_67:
	setp.ge.u32 	%p174, %r3, %r185;
	@%p174 bra 	$L__BB0_69;
	shl.b32 	%r168, %r185, 2;
	add.s32 	%r169, %r12, %r168;
	ld.shared.f32 	%f279, [%r169];
	ld.shared.f32 	%f280, [%r12];
	add.f32 	%f281, %f279, %f280;
	st.shared.f32 	[%r12], %f281;
$L__BB0_69:
	bar.sync 	0;
	shr.u32 	%r29, %r185, 1;
	setp.gt.u32 	%p175, %r185, 3;
	mov.u32 	%r185, %r29;
	@%p175 bra 	$L__BB0_67;
$L__BB0_70:
	mov.f32 	%f328, 0f00000000;
	@%p168 bra 	$L__BB0_73;
	setp.lt.u32 	%p177, %r143, 2;
	ld.shared.f32 	%f283, [%r12];
	add.f32 	%f328, %f283, 0f00000000;
	@%p177 bra 	$L__BB0_73;
	ld.shared.f32 	%f284, [%r12+4];
	add.f32 	%f328, %f328, %f284;
$L__BB0_73:
	bar.sync 	0;
	@%p170 bra 	$L__BB0_75;
	fma.rn.f32 	%f285, %f2, %f328, 0f3727C5AC;
	rsqrt.approx.f32 	%f286, %f285;
	st.shared.f32 	[%r17], %f286;
$L__BB0_75:
	bar.sync 	0;
	ld.shared.f32 	%f287, [%r17];
	bar.sync 	0;
	mul.f32 	%f39, %f34, %f287;
	add.s32 	%r30, %r10, 3;
	setp.lt.s32 	%p179, %r30, %r7;
	selp.f32 	%f288, %f6, 0f00000000, %p179;
	st.shared.f32 	[%r12], %f288;
	bar.sync 	0;
	@%p126 bra 	$L__BB0_77;
	ld.shared.f32 	%f289, [%r13];
	ld.shared.f32 	%f290, [%r12];
	add.f32 	%f291, %f289, %f290;
	st.shared.f32 	[%r12], %f291;
$L__BB0_77:
	setp.lt.u32 	%p181, %r143, 4;
	bar.sync 	0;
	@%p181 bra 	$L__BB0_82;
	mov.u32 	%r186, %r187;
$L__BB0_79:
	setp.ge.u32 	%p182, %r3, %r186;
	@%p182 bra 	$L__BB0_81;
	shl.b32 	%r170, %r186, 2;
	add.s32 	%r171, %r12, %r170;
	ld.shared.f32 	%f292, [%r171];
	ld.shared.f32 	%f293, [%r12];
	add.f32 	%f294, %f292, %f293;
	st.shared.f32 	[%r12], %f294;
$L__BB0_81:
	bar.sync 	0;
	shr.u32 	%r32, %r186, 1;
	setp.gt.u32 	%p183, %r186, 3;
	mov.u32 	%r186, %r32;
	@%p183 bra 	$L__BB0_79;
$L__BB0_82:
	setp.eq.s32 	%p185, %r3, 0;
	and.pred  	%p5, %p185, %p179;
	mov.f32 	%f329, 0f00000000;
	not.pred 	%p186, %p5;
	@%p186 bra 	$L__BB0_85;
	setp.lt.u32 	%p187, %r143, 2;
	ld.shared.f32 	%f296, [%r12];
	add.f32 	%f329, %f296, 0f00000000;
	@%p187 bra 	$L__BB0_85;
	ld.shared.f32 	%f297, [%r12+4];
	add.f32 	%f329, %f329, %f297;
$L__BB0_85:
	setp.ne.s32 	%p188, %r3, 0;
	bar.sync 	0;
	@%p188 bra 	$L__BB0_87;
	div.rn.f32 	%f299, %f329, %f1;
	mul.f32 	%f330, %f299, 0f3DCCCCCD;
	st.shared.f32 	[%r17], %f299;
$L__BB0_87:
	bar.sync 	0;
	ld.shared.f32 	%f300, [%r17];
	bar.sync 	0;
	sub.f32 	%f45, %f6, %f300;
	mul.f32 	%f301, %f45, %f45;
	selp.f32 	%f302, %f301, 0f00000000, %p179;
	st.shared.f32 	[%r12], %f302;
	bar.sync 	0;
	@%p126 bra 	$L__BB0_89;
	ld.shared.f32 	%f303, [%r13];
	ld.shared.f32 	%f304, [%r12];
	add.f32 	%f305, %f303, %f304;
	st.shared.f32 	[%r12], %f305;
$L__BB0_89:
	bar.sync 	0;
	@%p181 bra 	$L__BB0_93;
$L__BB0_90:
	setp.ge.u32 	%p192, %r3, %r187;
	@%p192 bra 	$L__BB0_92;
	shl.b32 	%r172, %r187, 2;
	add.s32 	%r173, %r12, %r172;
	ld.shared.f32 	%f306, [%r173];
	ld.shared.f32 	%f307, [%r12];
	add.f32 	%f308, %f306, %f307;
	st.shared.f32 	[%r12], %f308;
$L__BB0_92:
	bar.sync 	0;
	shr.u32 	%r34, %r187, 1;
	setp.gt.u32 	%p193, %r187, 3;
	mov.u32 	%r187, %r34;
	@%p193 bra 	$L__BB0_90;
$L__BB0_93:
	mov.f32 	%f331, 0f00000000;
	@%p186 bra 	$L__BB0_96;
	setp.lt.u32 	%p195, %r143, 2;
	ld.shared.f32 	%f310, [%r12];
	add.f32 	%f331, %f310, 0f00000000;
	@%p195 bra 	$L__BB0_96;
	ld.shared.f32 	%f311, [%r12+4];
	add.f32 	%f331, %f331, %f311;
$L__BB0_96:
	bar.sync 	0;
	mul.f32 	%f50, %f2, %f331;
	@%p188 bra 	$L__BB0_98;
	add.f32 	%f312, %f50, 0f3727C5AC;
	rsqrt.approx.f32 	%f313, %f312;
	st.shared.f32 	[%r17], %f313;
$L__BB0_98:
	bar.sync 	0;
	ld.shared.f32 	%f314, [%r17];
	bar.sync 	0;
	mul.f32 	%f315, %f45, %f314;
	setp.le.f32 	%p198, %f315, 0f00000000;
	selp.f32 	%f316, 0f00000000, %f315, %p198;
	shl.b32 	%r174, %r4, 3;
	add.s32 	%r175, %r174, %r6;
	mad.lo.s32 	%r176, %r175, %r8, %r3;
	mul.wide.s32 	%rd43, %r176, 4;
	add.s64 	%rd44, %rd2, %rd43;
	setp.le.f32 	%p199, %f17, 0f00000000;
	selp.f32 	%f317, 0f00000000, %f17, %p199;
	st.global.f32 	[%rd44], %f317;
	add.s64 	%rd45, %rd44, %rd3;
	setp.le.f32 	%p200, %f28, 0f00000000;
	selp.f32 	%f318, 0f00000000, %f28, %p200;
	st.global.f32 	[%rd45], %f318;
	add.s64 	%rd46, %rd45, %rd3;
	setp.le.f32 	%p201, %f39, 0f00000000;
	selp.f32 	%f319, 0f00000000, %f39, %p201;
	st.global.f32 	[%rd46], %f319;
	add.s64 	%rd47, %rd46, %rd3;
	st.global.f32 	[%rd47], %f316;
	@%p188 bra 	$L__BB0_100;
	shl.b32 	%r177, %r4, 4;
	add.s32 	%r178, %r177, %r6;
	cvta.to.global.u64 	%rd48, %rd8;
	mul.wide.s32 	%rd49, %r178, 4;
	add.s64 	%rd50, %rd48, %rd49;
	st.global.f32 	[%rd50], %f321;
	st.global.f32 	[%rd50+4], %f324;
	st.global.f32 	[%rd50+8], %f327;
	st.global.f32 	[%rd50+12], %f330;
$L__BB0_100:
	setp.ne.s32 	%p202, %r3, 0;
	shl.b32 	%r179, %r4, 5;
	add.s32 	%r35, %r179, %r6;
	@%p202 bra 	$L__BB0_229;
	cvta.to.global.u64 	%rd51, %rd9;
	mul.wide.s32 	%rd52, %r35, 4;
	add.s64 	%rd53, %rd51, %rd52;
	st.global.f32 	[%rd53], %f322;
	st.global.f32 	[%rd53+4], %f325;
	st.global.f32 	[%rd53+8], %f328;
	st.global.f32 	[%rd53+12], %f331;
	bra.uni 	$L__BB0_229;
$L__BB0_102:
	shl.b32 	%r86, %r4, 1;
	add.s32 	%r36, %r86, %r6;
	cvt.u32.u64 	%r87, %rd6;
	cvt.u32.u64 	%r88, %rd7;
	mul.lo.s32 	%r37, %r88, %r87;
	setp.ge.s32 	%p13, %r36, %r7;
	mov.f32 	%f332, 0f00000000;
	@%p13 bra 	$L__BB0_104;
	mad.lo.s32 	%r89, %r36, %r37, %r3;
	mul.wide.s32 	%rd16, %r89, 4;
	add.s64 	%rd17, %rd1, %rd16;
	ld.global.f32 	%f332, [%rd17];
$L__BB0_104:
	add.s32 	%r38, %r36, 1;
	setp.ge.s32 	%p14, %r38, %r7;
	mov.f32 	%f333, 0f00000000;
	@%p14 bra 	$L__BB0_106;
	mad.lo.s32 	%r90, %r38, %r37, %r3;
	mul.wide.s32 	%rd18, %r90, 4;
	add.s64 	%rd19, %rd1, %rd18;
	ld.global.f32 	%f333, [%rd19];
$L__BB0_106:
	add.s32 	%r39, %r36, 2;
	setp.ge.s32 	%p15, %r39, %r7;
	mov.f32 	%f334, 0f00000000;
	@%p15 bra 	$L__BB0_108;
	mad.lo.s32 	%r91, %r39, %r37, %r3;
	mul.wide.s32 	%rd20, %r91, 4;
	add.s64 	%rd21, %rd1, %rd20;
	ld.global.f32 	%f334, [%rd21];
$L__BB0_108:
	add.s32 	%r40, %r36, 3;
	setp.ge.s32 	%p16, %r40, %r7;
	mov.f32 	%f335, 0f00000000;
	@%p16 bra 	$L__BB0_110;
	mad.lo.s32 	%r92, %r40, %r37, %r3;
	mul.wide.s32 	%rd22, %r92, 4;
	add.s64 	%rd23, %rd1, %rd22;
	ld.global.f32 	%f335, [%rd23];
$L__BB0_110:
	add.s32 	%r93, %r4, %r5;
	shl.b32 	%r41, %r93, 2;
	mov.u32 	%r94, %tid.y;
	mov.u32 	%r95, %tid.z;
	mov.u32 	%r96, %ntid.x;
	mov.u32 	%r97, %ntid.y;
	mad.lo.s32 	%r43, %r95, %r97, %r94;
	mad.lo.s32 	%r98, %r43, %r96, %r3;
	shl.b32 	%r99, %r98, 2;
	mov.u32 	%r100, array;
	add.s32 	%r44, %r100, %r99;
	clz.b32 	%r101, %r96;
	mov.b32 	%r102, -2147483648;
	shr.u32 	%r103, %r102, %r101;
	setp.lt.u32 	%p17, %r3, %r103;
	add.s32 	%r104, %r103, %r3;
	setp.lt.u32 	%p18, %r104, %r96;
	and.pred  	%p6, %p17, %p18;
	shl.b32 	%r106, %r103, 2;
	add.s32 	%r45, %r44, %r106;
	mov.b32 	%r107, 1073741824;
	shr.u32 	%r195, %r107, %r101;
	setp.lt.s32 	%p19, %r41, %r7;
	selp.f32 	%f99, %f332, 0f00000000, %p19;
	st.shared.f32 	[%r44], %f99;
	bar.sync 	0;
	not.pred 	%p20, %p6;
	@%p20 bra 	$L__BB0_112;
	ld.shared.f32 	%f100, [%r45];
	ld.shared.f32 	%f101, [%r44];
	add.f32 	%f102, %f100, %f101;
	st.shared.f32 	[%r44], %f102;
$L__BB0_112:
	setp.lt.u32 	%p21, %r96, 4;
	bar.sync 	0;
	@%p21 bra 	$L__BB0_117;
	mov.u32 	%r188, %r195;
$L__BB0_114:
	setp.ge.u32 	%p22, %r3, %r188;
	@%p22 bra 	$L__BB0_116;
	shl.b32 	%r108, %r188, 2;
	add.s32 	%r109, %r44, %r108;
	ld.shared.f32 	%f103, [%r109];
	ld.shared.f32 	%f104, [%r44];
	add.f32 	%f105, %f103, %f104;
	st.shared.f32 	[%r44], %f105;
$L__BB0_116:
	bar.sync 	0;
	shr.u32 	%r48, %r188, 1;
	setp.gt.u32 	%p23, %r188, 3;
	mov.u32 	%r188, %r48;
	@%p23 bra 	$L__BB0_114;
$L__BB0_117:
	setp.lt.s32 	%p24, %r41, %r7;
	setp.eq.s32 	%p25, %r3, 0;
	and.pred  	%p7, %p25, %p24;
	mov.f32 	%f336, 0f00000000;
	not.pred 	%p26, %p7;
	@%p26 bra 	$L__BB0_120;
	setp.lt.u32 	%p27, %r96, 2;
	ld.shared.f32 	%f107, [%r44];
	add.f32 	%f336, %f107, 0f00000000;
	@%p27 bra 	$L__BB0_120;
	ld.shared.f32 	%f108, [%r44+4];
	add.f32 	%f336, %f336, %f108;
$L__BB0_120:
	shl.b32 	%r110, %r43, 2;
	add.s32 	%r49, %r100, %r110;
	setp.ne.s32 	%p28, %r3, 0;
	bar.sync 	0;
	div.rn.f32 	%f62, %f336, %f1;
	@%p28 bra 	$L__BB0_122;
	st.shared.f32 	[%r49], %f62;
$L__BB0_122:
	setp.lt.s32 	%p29, %r41, %r7;
	bar.sync 	0;
	ld.shared.f32 	%f109, [%r49];
	bar.sync 	0;
	sub.f32 	%f63, %f332, %f109;
	mul.f32 	%f110, %f63, %f63;
	selp.f32 	%f111, %f110, 0f00000000, %p29;
	st.shared.f32 	[%r44], %f111;
	bar.sync 	0;
	@%p20 bra 	$L__BB0_124;
	ld.shared.f32 	%f112, [%r45];
	ld.shared.f32 	%f113, [%r44];
	add.f32 	%f114, %f112, %f113;
	st.shared.f32 	[%r44], %f114;
$L__BB0_124:
	setp.lt.u32 	%p31, %r96, 4;
	bar.sync 	0;
	@%p31 bra 	$L__BB0_129;
	mov.u32 	%r189, %r195;
$L__BB0_126:
	setp.ge.u32 	%p32, %r3, %r189;
	@%p32 bra 	$L__BB0_128;
	shl.b32 	%r112, %r189, 2;
	add.s32 	%r113, %r44, %r112;
	ld.shared.f32 	%f115, [%r113];
	ld.shared.f32 	%f116, [%r44];
	add.f32 	%f117, %f115, %f116;
	st.shared.f32 	[%r44], %f117;
$L__BB0_128:
	bar.sync 	0;
	shr.u32 	%r51, %r189, 1;
	setp.gt.u32 	%p33, %r189, 3;
	mov.u32 	%r189, %r51;
	@%p33 bra 	$L__BB0_126;
$L__BB0_129:
	mov.f32 	%f337, 0f00000000;
	@%p26 bra 	$L__BB0_132;
	setp.lt.u32 	%p35, %r96, 2;
	ld.shared.f32 	%f119, [%r44];
	add.f32 	%f337, %f119, 0f00000000;
	@%p35 bra 	$L__BB0_132;
	ld.shared.f32 	%f120, [%r44+4];
	add.f32 	%f337, %f337, %f120;
$L__BB0_132:
	setp.ne.s32 	%p36, %r3, 0;
	bar.sync 	0;
	@%p36 bra 	$L__BB0_134;
	fma.rn.f32 	%f121, %f2, %f337, 0f3727C5AC;
	rsqrt.approx.f32 	%f122, %f121;
	st.shared.f32 	[%r49], %f122;
$L__BB0_134:
	bar.sync 	0;
	ld.shared.f32 	%f123, [%r49];
	bar.sync 	0;
	mul.f32 	%f67, %f63, %f123;
	add.s32 	%r52, %r41, 1;
	setp.lt.s32 	%p37, %r52, %r7;
	selp.f32 	%f124, %f333, 0f00000000, %p37;
	st.shared.f32 	[%r44], %f124;
	bar.sync 	0;
	@%p20 bra 	$L__BB0_136;
	ld.shared.f32 	%f125, [%r45];
	ld.shared.f32 	%f126, [%r44];
	add.f32 	%f127, %f125, %f126;
	st.shared.f32 	[%r44], %f127;
$L__BB0_136:
	setp.lt.u32 	%p39, %r96, 4;
	bar.sync 	0;
	@%p39 bra 	$L__BB0_141;
	mov.u32 	%r190, %r195;
$L__BB0_138:
	setp.ge.u32 	%p40, %r3, %r190;
	@%p40 bra 	$L__BB0_140;
	shl.b32 	%r114, %r190, 2;
	add.s32 	%r115, %r44, %r114;
	ld.shared.f32 	%f128, [%r115];
	ld.shared.f32 	%f129, [%r44];
	add.f32 	%f130, %f128, %f129;
	st.shared.f32 	[%r44], %f130;
$L__BB0_140:
	bar.sync 	0;
	shr.u32 	%r54, %r190, 1;
	setp.gt.u32 	%p41, %r190, 3;
	mov.u32 	%r190, %r54;
	@%p41 bra 	$L__BB0_138;
$L__BB0_141:
	setp.eq.s32 	%p43, %r3, 0;
	and.pred  	%p8, %p43, %p37;
	mov.f32 	%f338, 0f00000000;
	not.pred 	%p44, %p8;
	@%p44 bra 	$L__BB0_144;
	setp.lt.u32 	%p45, %r96, 2;
	ld.shared.f32 	%f132, [%r44];
	add.f32 	%f338, %f132, 0f00000000;
	@%p45 bra 	$L__BB0_144;
	ld.shared.f32 	%f133, [%r44+4];
	add.f32 	%f338, %f338, %f133;
$L__BB0_144:
	bar.sync 	0;
	div.rn.f32 	%f71, %f338, %f1;
	@%p36 bra 	$L__BB0_146;
	st.shared.f32 	[%r49], %f71;
$L__BB0_146:
	bar.sync 	0;
	ld.shared.f32 	%f134, [%r49];
	bar.sync 	0;
	sub.f32 	%f72, %f333, %f134;
	mul.f32 	%f135, %f72, %f72;
	selp.f32 	%f136, %f135, 0f00000000, %p37;
	st.shared.f32 	[%r44], %f136;
	bar.sync 	0;
	@%p20 bra 	$L__BB0_148;
	ld.shared.f32 	%f137, [%r45];
	ld.shared.f32 	%f138, [%r44];
	add.f32 	%f139, %f137, %f138;
	st.shared.f32 	[%r44], %f139;
$L__BB0_148:
	setp.lt.u32 	%p49, %r96, 4;
	bar.sync 	0;
	@%p49 bra 	$L__BB0_153;
	mov.u32 	%r191, %r195;
$L__BB0_150:
	setp.ge.u32 	%p50, %r3, %r191;
	@%p50 bra 	$L__BB0_152;
	shl.b32 	%r116, %r191, 2;
	add.s32 	%r117, %r44, %r116;
	ld.shared.f32 	%f140, [%r117];
	ld.shared.f32 	%f141, [%r44];
	add.f32 	%f142, %f140, %f141;
	st.shared.f32 	[%r44], %f142;
$L__BB0_152:
	bar.sync 	0;
	shr.u32 	%r56, %r191, 1;
	setp.gt.u32 	%p51, %r191, 3;
	mov.u32 	%r191, %r56;
	@%p51 bra 	$L__BB0_150;
$L__BB0_153:
	mov.f32 	%f339, 0f00000000;
	@%p44 bra 	$L__BB0_156;
	setp.lt.u32 	%p53, %r96, 2;
	ld.shared.f32 	%f144, [%r44];
	add.f32 	%f339, %f144, 0f00000000;
	@%p53 bra 	$L__BB0_156;
	ld.shared.f32 	%f145, [%r44+4];
	add.f32 	%f339, %f339, %f145;
$L__BB0_156:
	setp.ne.s32 	%p54, %r3, 0;
	bar.sync 	0;
	@%p54 bra 	$L__BB0_158;
	fma.rn.f32 	%f146, %f2, %f339, 0f3727C5AC;
	rsqrt.approx.f32 	%f147, %f146;
	st.shared.f32 	[%r49], %f147;
$L__BB0_158:
	bar.sync 	0;
	ld.shared.f32 	%f148, [%r49];
	bar.sync 	0;
	mul.f32 	%f76, %f72, %f148;
	add.s32 	%r57, %r41, 2;
	setp.lt.s32 	%p55, %r57, %r7;
	selp.f32 	%f149, %f334, 0f00000000, %p55;
	st.shared.f32 	[%r44], %f149;
	bar.sync 	0;
	@%p20 bra 	$L__BB0_160;
	ld.shared.f32 	%f150, [%r45];
	ld.shared.f32 	%f151, [%r44];
	add.f32 	%f152, %f150, %f151;
	st.shared.f32 	[%r44], %f152;
$L__BB0_160:
	bar.sync 	0;
	@%p49 bra 	$L__BB0_165;
	mov.u32 	%r192, %r195;
$L__BB0_162:
	setp.ge.u32 	%p58, %r3, %r192;
	@%p58 bra 	$L__BB0_164;
	shl.b32 	%r118, %r192, 2;
	add.s32 	%r119, %r44, %r118;
	ld.shared.f32 	%f153, [%r119];
	ld.shared.f32 	%f154, [%r44];
	add.f32 	%f155, %f153, %f154;
	st.shared.f32 	[%r44], %f155;
$L__BB0_164:
	bar.sync 	0;
	shr.u32 	%r59, %r192, 1;
	setp.gt.u32 	%p59, %r192, 3;
	mov.u32 	%r192, %r59;
	@%p59 bra 	$L__BB0_162;
$L__BB0_165:
	and.pred  	%p9, %p43, %p55;
	mov.f32 	%f340, 0f00000000;
	not.pred 	%p62, %p9;
	@%p62 bra 	$L__BB0_168;
	setp.lt.u32 	%p63, %r96, 2;
	ld.shared.f32 	%f157, [%r44];
	add.f32 	%f340, %f157, 0f00000000;
	@%p63 bra 	$L__BB0_168;
	ld.shared.f32 	%f158, [%r44+4];
	add.f32 	%f340, %f340, %f158;
$L__BB0_168:
	bar.sync 	0;
	div.rn.f32 	%f80, %f340, %f1;
	@%p54 bra 	$L__BB0_170;
	st.shared.f32 	[%r49], %f80;
$L__BB0_170:
	setp.lt.s32 	%p65, %r57, %r7;
	bar.sync 	0;
	ld.shared.f32 	%f159, [%r49];
	bar.sync 	0;
	sub.f32 	%f81, %f334, %f159;
	mul.f32 	%f160, %f81, %f81;
	selp.f32 	%f161, %f160, 0f00000000, %p65;
	st.shared.f32 	[%r44], %f161;
	bar.sync 	0;
	@%p20 bra 	$L__BB0_172;
	ld.shared.f32 	%f162, [%r45];
	ld.shared.f32 	%f163, [%r44];
	add.f32 	%f164, %f162, %f163;
	st.shared.f32 	[%r44], %f164;
$L__BB0_172:
	setp.lt.u32 	%p67, %r96, 4;
	bar.sync 	0;
	@%p67 bra 	$L__BB0_177;
	mov.u32 	%r193, %r195;
$L__BB0_174:
	setp.ge.u32 	%p68, %r3, %r193;
	@%p68 bra 	$L__BB0_176;
	shl.b32 	%r120, %r193, 2;
	add.s32 	%r121, %r44, %r120;
	ld.shared.f32 	%f165, [%r121];
	ld.shared.f32 	%f166, [%r44];
	add.f32 	%f167, %f165, %f166;
	st.shared.f32 	[%r44], %f167;
$L__BB0_176:
	bar.sync 	0;
	shr.u32 	%r61, %r193, 1;
	setp.gt.u32 	%p69, %r193, 3;
	mov.u32 	%r193, %r61;
	@%p69 bra 	$L__BB0_174;
$L__BB0_177:
	mov.f32 	%f341, 0f00000000;
	@%p62 bra 	$L__BB0_180;
	setp.lt.u32 	%p71, %r96, 2;
	ld.shared.f32 	%f169, [%r44];
	add.f32 	%f341, %f169, 0f00000000;
	@%p71 bra 	$L__BB0_180;
	ld.shared.f32 	%f170, [%r44+4];
	add.f32 	%f341, %f341, %f170;
$L__BB0_180:
	setp.ne.s32 	%p72, %r3, 0;
	bar.sync 	0;
	@%p72 bra 	$L__BB0_182;
	fma.rn.f32 	%f171, %f2, %f341, 0f3727C5AC;
	rsqrt.approx.f32 	%f172, %f171;
	st.shared.f32 	[%r49], %f172;
$L__BB0_182:
	bar.sync 	0;
	ld.shared.f32 	%f173, [%r49];
	bar.sync 	0;
	mul.f32 	%f85, %f81, %f173;
	add.s32 	%r62, %r41, 3;
	setp.lt.s32 	%p73, %r62, %r7;
	selp.f32 	%f174, %f335, 0f00000000, %p73;
	st.shared.f32 	[%r44], %f174;
	bar.sync 	0;
	@%p20 bra 	$L__BB0_184;
	ld.shared.f32 	%f175, [%r45];
	ld.shared.f32 	%f176, [%r44];
	add.f32 	%f177, %f175, %f176;
	st.shared.f32 	[%r44], %f177;
$L__BB0_184:
	bar.sync 	0;
	@%p67 bra 	$L__BB0_189;
	mov.u32 	%r194, %r195;
$L__BB0_186:
	setp.ge.u32 	%p76, %r3, %r194;
	@%p76 bra 	$L__BB0_188;
	shl.b32 	%r122, %r194, 2;
	add.s32 	%r123, %r44, %r122;
	ld.shared.f32 	%f178, [%r123];
	ld.shared.f32 	%f179, [%r44];
	add.f32 	%f180, %f178, %f179;
	st.shared.f32 	[%r44], %f180;
$L__BB0_188:
	bar.sync 	0;
	shr.u32 	%r64, %r194, 1;
	setp.gt.u32 	%p77, %r194, 3;
	mov.u32 	%r194, %r64;
	@%p77 bra 	$L__BB0_186;
$L__BB0_189:
	setp.eq.s32 	%p79, %r3, 0;
	and.pred  	%p10, %p79, %p73;
	mov.f32 	%f342, 0f00000000;
	not.pred 	%p80, %p10;
	@%p80 bra 	$L__BB0_192;
	setp.lt.u32 	%p81, %r96, 2;
	ld.shared.f32 	%f182, [%r44];
	add.f32 	%f342, %f182, 0f00000000;
	@%p81 bra 	$L__BB0_192;
	ld.shared.f32 	%f183, [%r44+4];
	add.f32 	%f342, %f342, %f183;
$L__BB0_192:
	bar.sync 	0;
	div.rn.f32 	%f89, %f342, %f1;
	@%p72 bra 	$L__BB0_194;
	st.shared.f32 	[%r49], %f89;
$L__BB0_194:
	bar.sync 	0;
	ld.shared.f32 	%f184, [%r49];
	bar.sync 	0;
	sub.f32 	%f90, %f335, %f184;
	mul.f32 	%f185, %f90, %f90;
	selp.f32 	%f186, %f185, 0f00000000, %p73;
	st.shared.f32 	[%r44], %f186;
	bar.sync 	0;
	@%p20 bra 	$L__BB0_196;
	ld.shared.f32 	%f187, [%r45];
	ld.shared.f32 	%f188, [%r44];
	add.f32 	%f189, %f187, %f188;
	st.shared.f32 	[%r44], %f189;
$L__BB0_196:
	bar.sync 	0;
	@%p67 bra 	$L__BB0_200;
$L__BB0_197:
	setp.ge.u32 	%p86, %r3, %r195;
	@%p86 bra 	$L__BB0_199;
	shl.b32 	%r124, %r195, 2;
	add.s32 	%r125, %r44, %r124;
	ld.shared.f32 	%f190, [%r125];
	ld.shared.f32 	%f191, [%r44];
	add.f32 	%f192, %f190, %f191;
	st.shared.f32 	[%r44], %f192;
$L__BB0_199:
	bar.sync 	0;
	shr.u32 	%r66, %r195, 1;
	setp.gt.u32 	%p87, %r195, 3;
	mov.u32 	%r195, %r66;
	@%p87 bra 	$L__BB0_197;
$L__BB0_200:
	mov.f32 	%f343, 0f00000000;
	@%p80 bra 	$L__BB0_203;
	setp.lt.u32 	%p89, %r96, 2;
	ld.shared.f32 	%f194, [%r44];
	add.f32 	%f343, %f194, 0f00000000;
	@%p89 bra 	$L__BB0_203;
	ld.shared.f32 	%f195, [%r44+4];
	add.f32 	%f343, %f343, %f195;
$L__BB0_203:
	setp.ne.s32 	%p90, %r3, 0;
	bar.sync 	0;
	@%p90 bra 	$L__BB0_205;
	fma.rn.f32 	%f196, %f2, %f343, 0f3727C5AC;
	rsqrt.approx.f32 	%f197, %f196;
	st.shared.f32 	[%r49], %f197;
$L__BB0_205:
	bar.sync 	0;
	ld.shared.f32 	%f198, [%r49];
	bar.sync 	0;
	mul.f32 	%f94, %f90, %f198;
	mad.lo.s32 	%r67, %r4, 6, %r36;
	setp.ge.s32 	%p91, %r67, %r7;
	@%p91 bra 	$L__BB0_207;
	mad.lo.s32 	%r126, %r67, %r37, %r3;
	mul.wide.s32 	%rd24, %r126, 4;
	add.s64 	%rd25, %rd2, %rd24;
	setp.le.f32 	%p92, %f67, 0f00000000;
	selp.f32 	%f199, 0f00000000, %f67, %p92;
	st.global.f32 	[%rd25], %f199;
$L__BB0_207:
	add.s32 	%r68, %r67, 1;
	setp.ge.s32 	%p93, %r68, %r7;
	@%p93 bra 	$L__BB0_209;
	mad.lo.s32 	%r127, %r68, %r37, %r3;
	mul.wide.s32 	%rd26, %r127, 4;
	add.s64 	%rd27, %rd2, %rd26;
	setp.le.f32 	%p94, %f76, 0f00000000;
	selp.f32 	%f200, 0f00000000, %f76, %p94;
	st.global.f32 	[%rd27], %f200;
$L__BB0_209:
	add.s32 	%r69, %r67, 2;
	setp.ge.s32 	%p95, %r69, %r7;
	@%p95 bra 	$L__BB0_211;
	mad.lo.s32 	%r128, %r69, %r37, %r3;
	mul.wide.s32 	%rd28, %r128, 4;
	add.s64 	%rd29, %rd2, %rd28;
	setp.le.f32 	%p96, %f85, 0f00000000;
	selp.f32 	%f201, 0f00000000, %f85, %p96;
	st.global.f32 	[%rd29], %f201;
$L__BB0_211:
	add.s32 	%r70, %r67, 3;
	setp.ge.s32 	%p97, %r70, %r7;
	@%p97 bra 	$L__BB0_213;
	mad.lo.s32 	%r129, %r70, %r37, %r3;
	mul.wide.s32 	%rd30, %r129, 4;
	add.s64 	%rd31, %rd2, %rd30;
	setp.le.f32 	%p98, %f94, 0f00000000;
	selp.f32 	%f202, 0f00000000, %f94, %p98;
	st.global.f32 	[%rd31], %f202;
$L__BB0_213:
	setp.ne.s32 	%p99, %r3, 0;
	shl.b32 	%r130, %r4, 3;
	add.s32 	%r71, %r67, %r130;
	setp.ge.s32 	%p100, %r71, %r7;
	cvta.to.global.u64 	%rd32, %rd8;
	mul.wide.s32 	%rd33, %r71, 4;
	add.s64 	%rd4, %rd32, %rd33;
	or.pred  	%p101, %p99, %p100;
	@%p101 bra 	$L__BB0_215;
	mul.f32 	%f203, %f62, 0f3DCCCCCD;
	st.global.f32 	[%rd4], %f203;
$L__BB0_215:
	setp.ne.s32 	%p102, %r3, 0;
	add.s32 	%r131, %r71, 1;
	setp.ge.s32 	%p103, %r131, %r7;
	or.pred  	%p104, %p102, %p103;
	@%p104 bra 	$L__BB0_217;
	mul.f32 	%f204, %f71, 0f3DCCCCCD;
	st.global.f32 	[%rd4+4], %f204;
$L__BB0_217:
	setp.ne.s32 	%p105, %r3, 0;
	add.s32 	%r132, %r71, 2;
	setp.ge.s32 	%p106, %r132, %r7;
	or.pred  	%p107, %p105, %p106;
	@%p107 bra 	$L__BB0_219;
	mul.f32 	%f205, %f80, 0f3DCCCCCD;
	st.global.f32 	[%rd4+8], %f205;
$L__BB0_219:
	setp.ne.s32 	%p108, %r3, 0;
	add.s32 	%r133, %r71, 3;
	setp.ge.s32 	%p109, %r133, %r7;
	or.pred  	%p110, %p108, %p109;
	@%p110 bra 	$L__BB0_221;
	mul.f32 	%f206, %f89, 0f3DCCCCCD;
	st.global.f32 	[%rd4+12], %f206;
$L__BB0_221:
	setp.ne.s32 	%p111, %r3, 0;
	shl.b32 	%r134, %r4, 4;
	add.s32 	%r72, %r71, %r134;
	setp.ge.s32 	%p112, %r72, %r7;
	cvta.to.global.u64 	%rd34, %rd9;
	mul.wide.s32 	%rd35, %r72, 4;
	add.s64 	%rd5, %rd34, %rd35;
	or.pred  	%p113, %p111, %p112;
	@%p113 bra 	$L__BB0_223;
	st.global.f32 	[%rd5], %f337;
$L__BB0_223:
	setp.ne.s32 	%p114, %r3, 0;
	add.s32 	%r135, %r72, 1;
	setp.ge.s32 	%p115, %r135, %r7;
	or.pred  	%p116, %p114, %p115;
	@%p116 bra 	$L__BB0_225;
	st.global.f32 	[%rd5+4], %f339;
$L__BB0_225:
	setp.ne.s32 	%p117, %r3, 0;
	add.s32 	%r136, %r72, 2;
	setp.ge.s32 	%p118, %r136, %r7;
	or.pred  	%p119, %p117, %p118;
	@%p119 bra 	$L__BB0_227;
	st.global.f32 	[%rd5+8], %f341;
$L__BB0_227:
	setp.ne.s32 	%p120, %r3, 0;
	add.s32 	%r137, %r72, 3;
	setp.ge.s32 	%p121, %r137, %r7;
	or.pred  	%p122, %p120, %p121;
	@%p122 bra 	$L__BB0_229;
	st.global.f32 	[%rd5+12], %f343;
$L__BB0_229:
	ret;

}


// ===== COMPILED SASS (sm_100) =====

	.target	sm_100

	.elftype	@"ET_EXEC"


//--------------------- .note.nv.tkinfo           --------------------------
	.section	.note.nv.tkinfo,"",@"SHT_NOTE"
	.sectionflags	@"SHF_NOTE_NV_TKINFO"
	.tkinfo
        /*0018*/ 	.word	0x00000002
        /*0030*/ 	.string	""
        /*0030*/ 	.string	"ptxas"
        /*0030*/ 	.string	"Cuda compilation tools, release 13.0, V13.0.88"
        /*0030*/ 	.string	"Build cuda_13.0.r13.0/compiler.36424714_0"
        /*0030*/ 	.string	"-arch sm_100 -m 64 "



//--------------------- .note.nv.cuinfo           --------------------------
	.section	.note.nv.cuinfo,"",@"SHT_NOTE"
	.sectionflags	@"SHF_NOTE_NV_CUINFO"
        /*0018*/ 	.short	0x0002
        /*001a*/ 	.short	0x0064
        /*001c*/ 	.short	0x0082
	.zero		2


//--------------------- .nv.info                  --------------------------
	.section	.nv.info,"",@"SHT_CUDA_INFO"
	.align	4


	//----- nvinfo : EIATTR_REGCOUNT
	.align		4
        /*0000*/ 	.byte	0x04, 0x2f
        /*0002*/ 	.short	(.L_2 - .L_1)
	.align		4
.L_1:
        /*0004*/ 	.word	index@(_Z7kernel16TensorIfLi4EEllS0_S_IfLi2EES1_)
        /*0008*/ 	.word	0x0000002e


	//----- nvinfo : EIATTR_FRAME_SIZE
	.align		4
.L_2:
        /*000c*/ 	.byte	0x04, 0x11
        /*000e*/ 	.short	(.L_4 - .L_3)
	.align		4
.L_3:
        /*0010*/ 	.word	index@($__internal_1_$__cuda_sm3x_div_rn_noftz_f32_slowpath)
        /*0014*/ 	.word	0x00000010


	//----- nvinfo : EIATTR_FRAME_SIZE
	.align		4
.L_4:
        /*0018*/ 	.byte	0x04, 0x11
        /*001a*/ 	.short	(.L_6 - .L_5)
	.align		4
.L_5:
        /*001c*/ 	.word	index@($__internal_0_$__cuda_sm20_rcp_rn_f32_slowpath)
        /*0020*/ 	.word	0x00000010


	//----- nvinfo : EIATTR_FRAME_SIZE
	.align		4
.L_6:
        /*0024*/ 	.byte	0x04, 0x11
        /*0026*/ 	.short	(.L_8 - .L_7)
	.align		4
.L_7:
        /*0028*/ 	.word	index@(_Z7kernel16TensorIfLi4EEllS0_S_IfLi2EES1_)
        /*002c*/ 	.word	0x00000010


	//----- nvinfo : EIATTR_MIN_STACK_SIZE
	.align		4
.L_8:
        /*0030*/ 	.byte	0x04, 0x12
        /*0032*/ 	.short	(.L_10 - .L_9)
	.align		4
.L_9:
        /*0034*/ 	.word	index@(_Z7kernel16TensorIfLi4EEllS0_S_IfLi2EES1_)
        /*0038*/ 	.word	0x00000010
.L_10:


//--------------------- .nv.compat                --------------------------
	.section	.nv.compat,"",@"SHT_CUDA_COMPAT_INFO"
	.align	4
        /*0000*/ 	.byte	0x02, 0x09, 0x00, 0x00, 0x02, 0x02, 0x01, 0x00, 0x02, 0x05, 0x05, 0x00, 0x03, 0x07, 0x01, 0x01
        /*0010*/ 	.byte	0x02, 0x03, 0x00, 0x00, 0x02, 0x06, 0x01, 0x00, 0x04, 0x0b, 0x08, 0x00, 0x01, 0x00, 0x00, 0x00
        /*0020*/ 	.byte	0x00, 0x00, 0x00, 0x00


//--------------------- .nv.info._Z7kernel16TensorIfLi4EEllS0_S_IfLi2EES1_ --------------------------
	.section	.nv.info._Z7kernel16TensorIfLi4EEllS0_S_IfLi2EES1_,"",@"SHT_CUDA_INFO"
	.sectionflags	@""
	.align	4


	//----- nvinfo : EIATTR_CUDA_API_VERSION
	.align		4
        /*0000*/ 	.byte	0x04, 0x37
        /*0002*/ 	.short	(.L_12 - .L_11)
.L_11:
        /*0004*/ 	.word	0x00000082


	//----- nvinfo : EIATTR_KPARAM_INFO
	.align		4
.L_12:
        /*0008*/ 	.byte	0x04, 0x17
        /*000a*/ 	.short	(.L_14 - .L_13)
.L_13:
        /*000c*/ 	.word	0x00000000
        /*0010*/ 	.short	0x0005
        /*0012*/ 	.short	0x0078
        /*0014*/ 	.byte	0x00, 0xf0, 0x61, 0x00


	//----- nvinfo : EIATTR_KPARAM_INFO
	.align		4
.L_14:
        /*0018*/ 	.byte	0x04, 0x17
        /*001a*/ 	.short	(.L_16 - .L_15)
.L_15:
        /*001c*/ 	.word	0x00000000
        /*0020*/ 	.short	0x0004
        /*0022*/ 	.short	0x0060
        /*0024*/ 	.byte	0x00, 0xf0, 0x61, 0x00


	//----- nvinfo : EIATTR_KPARAM_INFO
	.align		4
.L_16:
        /*0028*/ 	.byte	0x04, 0x17
        /*002a*/ 	.short	(.L_18 - .L_17)
.L_17:
        /*002c*/ 	.word	0x00000000
        /*0030*/ 	.short	0x0003
        /*0032*/ 	.short	0x0038
        /*0034*/ 	.byte	0x00, 0xf0, 0xa1, 0x00


	//----- nvinfo : EIATTR_KPARAM_INFO
	.align		4
.L_18:
        /*0038*/ 	.byte	0x04, 0x17
        /*003a*/ 	.short	(.L_20 - .L_19)
.L_19:
        /*003c*/ 	.word	0x00000000
        /*0040*/ 	.short	0x0002
        /*0042*/ 	.short	0x0030
        /*0044*/ 	.byte	0x00, 0xf0, 0x21, 0x00


	//----- nvinfo : EIATTR_KPARAM_INFO
	.align		4
.L_20:
        /*0048*/ 	.byte	0x04, 0x17
        /*004a*/ 	.short	(.L_22 - .L_21)
.L_21:
        /*004c*/ 	.word	0x00000000
        /*0050*/ 	.short	0x0001
        /*0052*/ 	.short	0x0028
        /*0054*/ 	.byte	0x00, 0xf0, 0x21, 0x00


	//----- nvinfo : EIATTR_KPARAM_INFO
	.align		4
.L_22:
        /*0058*/ 	.byte	0x04, 0x17
        /*005a*/ 	.short	(.L_24 - .L_23)
.L_23:
        /*005c*/ 	.word	0x00000000
        /*0060*/ 	.short	0x0000
        /*0062*/ 	.short	0x0000
        /*0064*/ 	.byte	0x00, 0xf0, 0xa1, 0x00


	//----- nvinfo : EIATTR_SPARSE_MMA_MASK
	.align		4
.L_24:
        /*0068*/ 	.byte	0x03, 0x50
        /*006a*/ 	.short	0x0000


	//----- nvinfo : EIATTR_MAXREG_COUNT
	.align		4
        /*006c*/ 	.byte	0x03, 0x1b
        /*006e*/ 	.short	0x00ff


	//----- nvinfo : EIATTR_NUM_BARRIERS
	.align		4
        /*0070*/ 	.byte	0x02, 0x4c
        /*0072*/ 	.byte	0x01
	.zero		1


	//----- nvinfo : EIATTR_EXTERNS
	.align		4
        /*0074*/ 	.byte	0x04, 0x0f
        /*0076*/ 	.short	(.L_26 - .L_25)


	//   ....[0]....
	.align		4
.L_25:
        /*0078*/ 	.word	index@(vprintf)


	//----- nvinfo : EIATTR_MERCURY_ISA_VERSION
	.align		4
.L_26:
        /*007c*/ 	.byte	0x03, 0x5f
        /*007e*/ 	.short	0x0101


	//----- nvinfo : EIATTR_INT_WARP_WIDE_INSTR_OFFSETS
	.align		4
        /*0080*/ 	.byte	0x04, 0x31
        /*0082*/ 	.short	(.L_28 - .L_27)


	//   ....[0]....
.L_27:
        /*0084*/ 	.word	0x00000030


	//   ....[1]....
        /*0088*/ 	.word	0x000000a0


	//----- nvinfo : EIATTR_VRC_CTA_INIT_COUNT
	.align		4
.L_28:
        /*008c*/ 	.byte	0x02, 0x4a
	.zero		1
	.zero		1


	//----- nvinfo : EIATTR_SYSCALL_OFFSETS
	.align		4
        /*0090*/ 	.byte	0x04, 0x46
        /*0092*/ 	.short	(.L_30 - .L_29)


	//   ....[0]....
.L_29:
        /*0094*/ 	.word	0x000001e0


	//----- nvinfo : EIATTR_EXIT_INSTR_OFFSETS
	.align		4
.L_30:
        /*0098*/ 	.byte	0x04, 0x1c
        /*009a*/ 	.short	(.L_32 - .L_31)


	//   ....[0]....
.L_31:
        /*009c*/ 	.word	0x00002370


	//   ....[1]....
        /*00a0*/ 	.word	0x00002470


	//   ....[2]....
        /*00a4*/ 	.word	0x00004780


	//   ....[3]....
        /*00a8*/ 	.word	0x000047c0


	//----- nvinfo : EIATTR_CRS_STACK_SIZE
	.align		4
.L_32:
        /*00ac*/ 	.byte	0x04, 0x1e
        /*00ae*/ 	.short	(.L_34 - .L_33)
.L_33:
        /*00b0*/ 	.word	0x00000000


	//----- nvinfo : EIATTR_CBANK_PARAM_SIZE
	.align		4
.L_34:
        /*00b4*/ 	.byte	0x03, 0x19
        /*00b6*/ 	.short	0x0090


	//----- nvinfo : EIATTR_PARAM_CBANK
	.align		4
        /*00b8*/ 	.byte	0x04, 0x0a
        /*00ba*/ 	.short	(.L_36 - .L_35)
	.align		4
.L_35:
        /*00bc*/ 	.word	index@(.nv.constant0._Z7kernel16TensorIfLi4EEllS0_S_IfLi2EES1_)
        /*00c0*/ 	.short	0x0380
        /*00c2*/ 	.short	0x0090


	//----- nvinfo : EIATTR_SW_WAR
	.align		4
.L_36:
        /*00c4*/ 	.byte	0x04, 0x36
        /*00c6*/ 	.short	(.L_38 - .L_37)
.L_37:
        /*00c8*/ 	.word	0x00000008
.L_38:


//--------------------- .nv.callgraph             --------------------------
	.section	.nv.callgraph,"",@"SHT_CUDA_CALLGRAPH"
	.align	4
	.sectionentsize	8
	.align		4
        /*0000*/ 	.word	0x00000000
	.align		4
        /*0004*/ 	.word	0xffffffff
	.align		4
        /*0008*/ 	.word	index@(_Z7kernel16TensorIfLi4EEllS0_S_IfLi2EES1_)
	.align		4
        /*000c*/ 	.word	index@(vprintf)
	.align		4
        /*0010*/ 	.word	0x00000000
	.align		4
        /*0014*/ 	.word	0xfffffffe
	.align		4
        /*0018*/ 	.word	0x00000000
	.align		4
        /*001c*/ 	.word	0xfffffffd
	.align		4
        /*0020*/ 	.word	0x00000000
	.align		4
        /*0024*/ 	.word	0xfffffffc


//--------------------- .nv.constant4             --------------------------
	.section	.nv.constant4,"a",@progbits
	.align	8
	.align		8
.nv.constant4:
        /*0000*/ 	.dword	vprintf
	.align		8
        /*0008*/ 	.dword	$str


//--------------------- .text._Z7kernel16TensorIfLi4EEllS0_S_IfLi2EES1_ --------------------------
	.section	.text._Z7kernel16TensorIfLi4EEllS0_S_IfLi2EES1_,"ax",@progbits
	.align	128
        .global         _Z7kernel16TensorIfLi4EEllS0_S_IfLi2EES1_
        .type           _Z7kernel16TensorIfLi4EEllS0_S_IfLi2EES1_,@function
        .size           _Z7kernel16TensorIfLi4EEllS0_S_IfLi2EES1_,(.L_x_108 - _Z7kernel16TensorIfLi4EEllS0_S_IfLi2EES1_)
        .other          _Z7kernel16TensorIfLi4EEllS0_S_IfLi2EES1_,@"STO_CUDA_ENTRY STV_DEFAULT"
_Z7kernel16TensorIfLi4EEllS0_S_IfLi2EES1_:
.text._Z7kernel16TensorIfLi4EEllS0_S_IfLi2EES1_:
[----:B------:R-:W0:Y:S01]  /*0000*/  LDC R1, c[0x0][0x37c] ;  /* 0x0000df00ff017b82 */ /* 0x000e220000000800 */
[----:B------:R-:W1:Y:S07]  /*0010*/  S2R R16, SR_TID.X ;  /* 0x0000000000107919 */ /* 0x000e6e0000002100 */
[----:B------:R-:W2:Y:S01]  /*0020*/  S2UR UR5, SR_CgaCtaId ;  /* 0x00000000000579c3 */ /* 0x000ea20000008800 */
[----:B------:R-:W-:Y:S01]  /*0030*/  VOTEU.ANY UR4, UPT, PT ;  /* 0x0000000000047886 */ /* 0x000fe200038e0100 */
[----:B0-----:R-:W-:Y:S01]  /*0040*/  VIADD R1, R1, 0xfffffff0 ;  /* 0xfffffff001017836 */ /* 0x001fe20000000000 */
[----:B------:R-:W0:Y:S01]  /*0050*/  S2R R0, SR_LANEID ;  /* 0x0000000000007919 */ /* 0x000e220000000000 */
[----:B------:R-:W-:-:S04]  /*0060*/  UFLO.U32 UR4, UR4 ;  /* 0x00000004000472bd */ /* 0x000fc800080e0000 */
[----:B------:R-:W3:Y:S08]  /*0070*/  LDC.64 R8, c[0x0][0x3a8] ;  /* 0x0000ea00ff087b82 */ /* 0x000ef00000000a00 */
[----:B------:R-:W3:Y:S01]  /*0080*/  LDC.64 R10, c[0x0][0x3b0] ;  /* 0x0000ec00ff0a7b82 */ /* 0x000ee20000000a00 */
[C---:B-1----:R-:W-:Y:S02]  /*0090*/  ISETP.NE.AND P0, PT, R16.reuse, RZ, PT ;  /* 0x000000ff1000720c */ /* 0x042fe40003f05270 */
[----:B------:R-:W-:-:S02]  /*00a0*/  CREDUX.MIN.S32 UR6, R16 ;  /* 0x00000000100672cc */ /* 0x000fc40000008200 */
[----:B0-----:R-:W-:Y:S01]  /*00b0*/  ISETP.EQ.U32.AND P1, PT, R0, UR4, PT ;  /* 0x0000000400007c0c */ /* 0x001fe2000bf22070 */
[----:B------:R-:W-:Y:S01]  /*00c0*/  UMOV UR4, 0x400 ;  /* 0x0000040000047882 */ /* 0x000fe20000000000 */
[----:B------:R-:W-:Y:S01]  /*00d0*/  MOV R0, 0x0 ;  /* 0x0000000000007802 */ /* 0x000fe20000000f00 */
[----:B--2---:R-:W-:Y:S01]  /*00e0*/  ULEA UR4, UR5, UR4, 0x18 ;  /* 0x0000000405047291 */ /* 0x004fe2000f8ec0ff */
[----:B---3--:R-:W-:Y:S02]  /*00f0*/  STL.128 [R1], R8 ;  /* 0x0000000801007387 */ /* 0x008fe40000100c00 */
[----:B------:R0:W1:Y:S01]  /*0100*/  LDC.64 R2, c[0x4][R0] ;  /* 0x0100000000027b82 */ /* 0x0000620000000a00 */
[----:B------:R-:W2:Y:S04]  /*0110*/  LDCU UR5, c[0x0][0x2fc] ;  /* 0x00005f80ff0577ac */ /* 0x000ea80008000800 */
[----:B------:R-:W-:Y:S01]  /*0120*/  IMAD.U32 R7, RZ, RZ, UR6 ;  /* 0x00000006ff077e24 */ /* 0x000fe2000f8e00ff */
[----:B------:R-:W-:Y:S01]  /*0130*/  @!P0 STS [UR4], RZ ;  /* 0x000000ffff008988 */ /* 0x000fe20008000804 */
[----:B------:R-:W3:Y:S01]  /*0140*/  LDCU.64 UR6, c[0x4][0x8] ;  /* 0x01000100ff0677ac */ /* 0x000ee20008000a00 */
[----:B------:R-:W-:Y:S01]  /*0150*/  BAR.SYNC.DEFER_BLOCKING 0x0 ;  /* 0x0000000000007b1d */ /* 0x000fe20000010000 */
[----:B---3--:R-:W-:-:S02]  /*0160*/  IMAD.U32 R4, RZ, RZ, UR6 ;  /* 0x00000006ff047e24 */ /* 0x008fc4000f8e00ff */
[----:B------:R-:W-:-:S03]  /*0170*/  IMAD.U32 R5, RZ, RZ, UR7 ;  /* 0x00000007ff057e24 */ /* 0x000fc6000f8e00ff */
[----:B------:R2:W-:Y:S04]  /*0180*/  @P1 ATOMS.MIN.S32 RZ, [UR4], R7 ;  /* 0x00000007ffff198c */ /* 0x0005e80008800204 */
[----:B------:R-:W3:Y:S01]  /*0190*/  LDS R17, [UR4] ;  /* 0x00000004ff117984 */ /* 0x000ee20008000800 */
[----:B------:R-:W4:Y:S02]  /*01a0*/  LDCU UR4, c[0x0][0x2f8] ;  /* 0x00005f00ff0477ac */ /* 0x000f240008000800 */
[----:B----4-:R-:W-:-:S05]  /*01b0*/  IADD3 R6, P0, PT, R1, UR4, RZ ;  /* 0x0000000401067c10 */ /* 0x010fca000ff1e0ff */
[----:B012---:R-:W-:-:S08]  /*01c0*/  IMAD.X R7, RZ, RZ, UR5, P0 ;  /* 0x00000005ff077e24 */ /* 0x007fd000080e06ff */
[----:B------:R-:W-:-:S07]  /*01d0*/  LEPC R20, `(.L_x_0) ;  /* 0x000000001014794e */ /* 0x000fce0000000000 */
[----:B---3--:R-:W-:Y:S05]  /*01e0*/  CALL.ABS.NOINC R2 ;  /* 0x0000000002007343 */ /* 0x008fea0003c00000 */
.L_x_0:
[----:B------:R-:W0:Y:S01]  /*01f0*/  LDCU.64 UR4, c[0x0][0x3b0] ;  /* 0x00007600ff0477ac */ /* 0x000e220008000a00 */
[----:B------:R-:W1:Y:S01]  /*0200*/  LDCU.64 UR6, c[0x0][0x3a8] ;  /* 0x00007500ff0677ac */ /* 0x000e620008000a00 */
[----:B0-----:R-:W-:Y:S08]  /*0210*/  I2F.F64.S64 R2, UR4 ;  /* 0x0000000400027d12 */ /* 0x001ff00008301c00 */
[----:B-1----:R-:W0:Y:S02]  /*0220*/  I2F.F64.S64 R4, UR6 ;  /* 0x0000000600047d12 */ /* 0x002e240008301c00 */
[----:B0-----:R-:W-:-:S06]  /*0230*/  DMUL R2, R2, R4 ;  /* 0x0000000402027228 */ /* 0x001fcc0000000000 */
[----:B------:R-:W0:Y:S02]  /*0240*/  F2F.F32.F64 R5, R2 ;  /* 0x0000000200057310 */ /* 0x000e240000301000 */
[----:B0-----:R-:W-:-:S05]  /*0250*/  VIADD R0, R5, 0x1800000 ;  /* 0x0180000005007836 */ /* 0x001fca0000000000 */
[----:B------:R-:W-:-:S04]  /*0260*/  LOP3.LUT R0, R0, 0x7f800000, RZ, 0xc0, !PT ;  /* 0x7f80000000007812 */ /* 0x000fc800078ec0ff */
[----:B------:R-:W-:-:S13]  /*0270*/  ISETP.GT.U32.AND P0, PT, R0, 0x1ffffff, PT ;  /* 0x01ffffff0000780c */ /* 0x000fda0003f04070 */
[----:B------:R-:W-:Y:S05]  /*0280*/  @P0 BRA `(.L_x_1) ;  /* 0x00000000000c0947 */ /* 0x000fea0003800000 */
[----:B------:R-:W-:-:S07]  /*0290*/  MOV R10, 0x2b0 ;  /* 0x000002b0000a7802 */ /* 0x000fce0000000f00 */
[----:B------:R-:W-:Y:S05]  /*02a0*/  CALL.REL.NOINC `($__internal_0_$__cuda_sm20_rcp_rn_f32_slowpath) ;  /* 0x0000004400487944 */ /* 0x000fea0003c00000 */
[----:B------:R-:W-:Y:S05]  /*02b0*/  BRA `(.L_x_2) ;  /* 0x0000000000107947 */ /* 0x000fea0003800000 */
.L_x_1:
[----:B------:R-:W0:Y:S02]  /*02c0*/  MUFU.RCP R4, R5 ;  /* 0x0000000500047308 */ /* 0x000e240000001000 */
[----:B0-----:R-:W-:-:S04]  /*02d0*/  FFMA R0, R5, R4, -1 ;  /* 0xbf80000005007423 */ /* 0x001fc80000000004 */
[----:B------:R-:W-:-:S04]  /*02e0*/  FADD.FTZ R3, -R0, -RZ ;  /* 0x800000ff00037221 */ /* 0x000fc80000010100 */
[----:B------:R-:W-:-:S07]  /*02f0*/  FFMA R4, R4, R3, R4 ;  /* 0x0000000304047223 */ /* 0x000fce0000000004 */
.L_x_2:
[----:B------:R-:W0:Y:S01]  /*0300*/  S2R R12, SR_CTAID.X ;  /* 0x00000000000c7919 */ /* 0x000e220000002500 */
[----:B------:R-:W1:Y:S08]  /*0310*/  LDC.64 R6, c[0x0][0x388] ;  /* 0x0000e200ff067b82 */ /* 0x000e700000000a00 */
[----:B------:R-:W2:Y:S01]  /*0320*/  LDC.64 R14, c[0x0][0x358] ;  /* 0x0000d600ff0e7b82 */ /* 0x000ea20000000a00 */
[----:B-1----:R-:W-:-:S02]  /*0330*/  IMAD R6, R6, R7, RZ ;  /* 0x0000000706067224 */ /* 0x002fc400078e02ff */
[----:B0-----:R-:W-:-:S04]  /*0340*/  IMAD.SHL.U32 R22, R12, 0x4, RZ ;  /* 0x000000040c167824 */ /* 0x001fc800078e00ff */
[----:B------:R-:W-:-:S05]  /*0350*/  VIADD R3, R22, 0x3 ;  /* 0x0000000316037836 */ /* 0x000fca0000000000 */
[----:B------:R-:W-:-:S13]  /*0360*/  ISETP.GE.AND P0, PT, R3, R6, PT ;  /* 0x000000060300720c */ /* 0x000fda0003f06270 */
[----:B--2---:R-:W-:Y:S05]  /*0370*/  @P0 BRA `(.L_x_3) ;  /* 0x0000002000400947 */ /* 0x004fea0003800000 */
[----:B------:R-:W0:Y:S01]  /*0380*/  LDC R23, c[0x0][0x3a8] ;  /* 0x0000ea00ff177b82 */ /* 0x000e220000000800 */
[----:B------:R-:W0:Y:S01]  /*0390*/  LDCU UR4, c[0x0][0x3b0] ;  /* 0x00007600ff0477ac */ /* 0x000e220008000800 */
[----:B------:R-:W-:Y:S01]  /*03a0*/  R2UR UR6, R14 ;  /* 0x000000000e0672ca */ /* 0x000fe200000e0000 */
[----:B------:R-:W-:Y:S01]  /*03b0*/  IMAD R0, R17, 0x2, R22 ;  /* 0x0000000211007824 */ /* 0x000fe200078e0216 */
[----:B------:R-:W-:-:S04]  /*03c0*/  R2UR UR7, R15 ;  /* 0x000000000f0772ca */ /* 0x000fc800000e0000 */
[----:B------:R-:W1:Y:S01]  /*03d0*/  LDC.64 R2, c[0x0][0x380] ;  /* 0x0000e000ff027b82 */ /* 0x000e620000000a00 */
[----:B0-----:R-:W-:-:S04]  /*03e0*/  IMAD R23, R23, UR4, RZ ;  /* 0x0000000417177c24 */ /* 0x001fc8000f8e02ff */
[----:B------:R-:W-:-:S04]  /*03f0*/  IMAD R7, R0, R23, R16 ;  /* 0x0000001700077224 */ /* 0x000fc800078e0210 */
[----:B-1----:R-:W-:-:S05]  /*0400*/  IMAD.WIDE R2, R7, 0x4, R2 ;  /* 0x0000000407027825 */ /* 0x002fca00078e0202 */
[----:B------:R0:W2:Y:S01]  /*0410*/  LDG.E R27, desc[UR6][R2.64] ;  /* 0x00000006021b7981 */ /* 0x0000a2000c1e1900 */
[--C-:B------:R-:W-:Y:S02]  /*0420*/  SHF.R.S64 R21, RZ, 0x1e, R23.reuse ;  /* 0x0000001eff157819 */ /* 0x100fe40000001017 */
[----:B------:R-:W-:Y:S01]  /*0430*/  R2UR UR4, R14 ;  /* 0x000000000e0472ca */ /* 0x000fe200000e0000 */
[----:B------:R-:W1:Y:S01]  /*0440*/  S2R R11, SR_TID.Y ;  /* 0x00000000000b7919 */ /* 0x000e620000002200 */
[C---:B------:R-:W-:Y:S02]  /*0450*/  R2UR UR5, R15.reuse ;  /* 0x000000000f0572ca */ /* 0x040fe400000e0000 */
[----:B------:R-:W-:Y:S01]  /*0460*/  SHF.R.S32.HI R20, RZ, 0x1e, R23 ;  /* 0x0000001eff147819 */ /* 0x000fe20000011417 */
[----:B------:R-:W1:Y:S01]  /*0470*/  S2R R0, SR_TID.Z ;  /* 0x0000000000007919 */ /* 0x000e620000002300 */
[-C--:B------:R-:W-:Y:S02]  /*0480*/  IADD3 R30, P0, PT, R2, R21.reuse, RZ ;  /* 0x00000015021e7210 */ /* 0x080fe40007f1e0ff */
[----:B------:R-:W-:Y:S01]  /*0490*/  R2UR UR8, R14 ;  /* 0x000000000e0872ca */ /* 0x000fe200000e0000 */
[----:B------:R-:W3:Y:S01]  /*04a0*/  S2R R7, SR_CgaCtaId ;  /* 0x0000000000077919 */ /* 0x000ee20000008800 */
[----:B------:R-:W-:Y:S01]  /*04b0*/  R2UR UR9, R15 ;  /* 0x000000000f0972ca */ /* 0x000fe200000e0000 */
[----:B------:R-:W-:Y:S01]  /*04c0*/  IMAD.X R31, R3, 0x1, R20, P0 ;  /* 0x00000001031f7824 */ /* 0x000fe200000e0614 */
[----:B------:R-:W4:Y:S01]  /*04d0*/  LDC R19, c[0x0][0x360] ;  /* 0x0000d800ff137b82 */ /* 0x000f220000000800 */
[----:B------:R-:W-:-:S03]  /*04e0*/  IADD3 R34, P0, PT, R30, R21, RZ ;  /* 0x000000151e227210 */ /* 0x000fc60007f1e0ff */
[----:B------:R0:W5:Y:S01]  /*04f0*/  LDG.E R30, desc[UR4][R30.64] ;  /* 0x000000041e1e7981 */ /* 0x000162000c1e1900 */
[----:B------:R-:W1:Y:S01]  /*0500*/  LDCU UR4, c[0x0][0x364] ;  /* 0x00006c80ff0477ac */ /* 0x000e620008000800 */
[----:B0-----:R-:W-:Y:S01]  /*0510*/  MOV R3, 0x400 ;  /* 0x0000040000037802 */ /* 0x001fe20000000f00 */
[----:B------:R-:W-:Y:S01]  /*0520*/  IMAD.X R35, R31, 0x1, R20, P0 ;  /* 0x000000011f237824 */ /* 0x000fe200000e0614 */
[----:B------:R-:W-:Y:S01]  /*0530*/  IADD3 R24, P0, PT, R34, R21, RZ ;  /* 0x0000001522187210 */ /* 0x000fe20007f1e0ff */
[----:B------:R-:W-:-:S03]  /*0540*/  IMAD.MOV.U32 R13, RZ, RZ, 0x40000000 ;  /* 0x40000000ff0d7424 */ /* 0x000fc600078e00ff */
[----:B------:R-:W5:Y:S01]  /*0550*/  LDG.E R34, desc[UR6][R34.64] ;  /* 0x0000000622227981 */ /* 0x000f62000c1e1900 */
[----:B------:R-:W-:Y:S02]  /*0560*/  IMAD.X R25, R35, 0x1, R20, P0 ;  /* 0x0000000123197824 */ /* 0x000fe400000e0614 */
[----:B------:R-:W-:-:S03]  /*0570*/  IMAD R31, R17, 0x4, R22 ;  /* 0x00000004111f7824 */ /* 0x000fc600078e0216 */
[----:B------:R0:W5:Y:S01]  /*0580*/  LDG.E R24, desc[UR8][R24.64] ;  /* 0x0000000818187981 */ /* 0x000162000c1e1900 */
[----:B-1----:R-:W-:Y:S01]  /*0590*/  IMAD R11, R0, UR4, R11 ;  /* 0x00000004000b7c24 */ /* 0x002fe2000f8e020b */
[----:B----4-:R-:W1:Y:S01]  /*05a0*/  FLO.U32 R2, R19 ;  /* 0x0000001300027300 */ /* 0x010e6200000e0000 */
[----:B------:R-:W-:Y:S01]  /*05b0*/  VIADD R0, R3, 0x10 ;  /* 0x0000001003007836 */ /* 0x000fe20000000000 */
[----:B------:R-:W-:Y:S01]  /*05c0*/  ISETP.GE.AND P0, PT, R31, R6, PT ;  /* 0x000000061f00720c */ /* 0x000fe20003f06270 */
[----:B------:R-:W-:-:S03]  /*05d0*/  IMAD R18, R11, R19, R16 ;  /* 0x000000130b127224 */ /* 0x000fc600078e0210 */
[----:B---3--:R-:W-:-:S05]  /*05e0*/  LEA R0, R7, R0, 0x18 ;  /* 0x0000000007007211 */ /* 0x008fca00078ec0ff */
[----:B------:R-:W-:Y:S02]  /*05f0*/  IMAD R18, R18, 0x4, R0 ;  /* 0x0000000412127824 */ /* 0x000fe400078e0200 */
[----:B0-----:R-:W-:Y:S01]  /*0600*/  IMAD.MOV.U32 R25, RZ, RZ, -0x80000000 ;  /* 0x80000000ff197424 */ /* 0x001fe200078e00ff */
[----:B-1----:R-:W-:-:S04]  /*0610*/  IADD3 R2, PT, PT, -R2, 0x1f, RZ ;  /* 0x0000001f02027810 */ /* 0x002fc80007ffe1ff */
[----:B------:R-:W-:-:S05]  /*0620*/  SHF.R.U32.HI R25, RZ, R2, R25 ;  /* 0x00000002ff197219 */ /* 0x000fca0000011619 */
[----:B------:R-:W-:Y:S01]  /*0630*/  IMAD.IADD R8, R25, 0x1, R16 ;  /* 0x0000000119087824 */ /* 0x000fe200078e0210 */
[----:B------:R-:W-:Y:S05]  /*0640*/  WARPSYNC.ALL ;  /* 0x0000000000007948 */ /* 0x000fea0003800000 */
[----:B------:R-:W-:Y:S02]  /*0650*/  SHF.R.U32.HI R13, RZ, R2, R13 ;  /* 0x00000002ff0d7219 */ /* 0x000fe4000001160d */
[----:B--2---:R-:W-:-:S05]  /*0660*/  FSEL R3, R27, RZ, !P0 ;  /* 0x000000ff1b037208 */ /* 0x004fca0004000000 */
[----:B------:R-:W-:Y:S01]  /*0670*/  STS [R18], R3 ;  /* 0x0000000312007388 */ /* 0x000fe20000000800 */
[----:B------:R-:W-:-:S04]  /*0680*/  ISETP.GE.U32.AND P0, PT, R8, R19, PT ;  /* 0x000000130800720c */ /* 0x000fc80003f06070 */
[----:B------:R-:W-:Y:S01]  /*0690*/  ISETP.LT.U32.AND P0, PT, R16, R25, !P0 ;  /* 0x000000191000720c */ /* 0x000fe20004701070 */
[----:B------:R-:W-:Y:S01]  /*06a0*/  IMAD R25, R25, 0x4, R18 ;  /* 0x0000000419197824 */ /* 0x000fe200078e0212 */
[----:B------:R-:W-:Y:S01]  /*06b0*/  BAR.SYNC.DEFER_BLOCKING 0x0 ;  /* 0x0000000000007b1d */ /* 0x000fe20000010000 */
[----:B------:R-:W-:Y:S01]  /*06c0*/  ISETP.GE.U32.AND P1, PT, R19, 0x4, PT ;  /* 0x000000041300780c */ /* 0x000fe20003f26070 */
[----:B------:R-:W-:Y:S01]  /*06d0*/  IMAD.MOV.U32 R8, RZ, RZ, RZ ;  /* 0x000000ffff087224 */ /* 0x000fe200078e00ff */
[----:B------:R-:W-:-:S04]  /*06e0*/  ISETP.GE.AND P4, PT, R31, R6, PT ;  /* 0x000000061f00720c */ /* 0x000fc80003f86270 */
[----:B------:R-:W-:-:S04]  /*06f0*/  ISETP.EQ.AND P6, PT, R16, RZ, !P4 ;  /* 0x000000ff1000720c */ /* 0x000fc800067c2270 */
[----:B------:R-:W-:Y:S04]  /*0700*/  @P0 LDS R2, [R25] ;  /* 0x0000000019020984 */ /* 0x000fe80000000800 */
[----:B------:R-:W0:Y:S02]  /*0710*/  @P0 LDS R3, [R18] ;  /* 0x0000000012030984 */ /* 0x000e240000000800 */
[----:B0-----:R-:W-:Y:S01]  /*0720*/  @P0 FADD R3, R2, R3 ;  /* 0x0000000302030221 */ /* 0x001fe20000000000 */
[----:B------:R-:W-:-:S04]  /*0730*/  P2R R2, PR, RZ, 0x2 ;  /* 0x00000002ff027803 */ /* 0x000fc80000000000 */
[----:B------:R0:W-:Y:S01]  /*0740*/  @P0 STS [R18], R3 ;  /* 0x0000000312000388 */ /* 0x0001e20000000800 */
[----:B------:R-:W-:Y:S06]  /*0750*/  BAR.SYNC.DEFER_BLOCKING 0x0 ;  /* 0x0000000000007b1d */ /* 0x000fec0000010000 */
[----:B------:R-:W-:Y:S05]  /*0760*/  @!P1 BRA `(.L_x_4) ;  /* 0x00000000002c9947 */ /* 0x000fea0003800000 */
[----:B0-----:R-:W-:-:S07]  /*0770*/  IMAD.MOV.U32 R3, RZ, RZ, R13 ;  /* 0x000000ffff037224 */ /* 0x001fce00078e000d */
.L_x_5:
[----:B------:R-:W-:-:S13]  /*0780*/  ISETP.GE.U32.AND P1, PT, R16, R3, PT ;  /* 0x000000031000720c */ /* 0x000fda0003f26070 */
[----:B------:R-:W-:Y:S01]  /*0790*/  @!P1 IMAD R2, R3, 0x4, R18 ;  /* 0x0000000403029824 */ /* 0x000fe200078e0212 */
[----:B------:R-:W-:Y:S05]  /*07a0*/  @!P1 LDS R7, [R18] ;  /* 0x0000000012079984 */ /* 0x000fea0000000800 */
[----:B------:R-:W0:Y:S02]  /*07b0*/  @!P1 LDS R2, [R2] ;  /* 0x0000000002029984 */ /* 0x000e240000000800 */
[----:B0-----:R-:W-:-:S05]  /*07c0*/  @!P1 FADD R7, R2, R7 ;  /* 0x0000000702079221 */ /* 0x001fca0000000000 */
[----:B------:R1:W-:Y:S01]  /*07d0*/  @!P1 STS [R18], R7 ;  /* 0x0000000712009388 */ /* 0x0003e20000000800 */
[----:B------:R-:W-:Y:S01]  /*07e0*/  BAR.SYNC.DEFER_BLOCKING 0x0 ;  /* 0x0000000000007b1d */ /* 0x000fe20000010000 */
[----:B------:R-:W-:Y:S02]  /*07f0*/  ISETP.GT.U32.AND P1, PT, R3, 0x3, PT ;  /* 0x000000030300780c */ /* 0x000fe40003f24070 */
[----:B------:R-:W-:-:S11]  /*0800*/  SHF.R.U32.HI R3, RZ, 0x1, R3 ;  /* 0x00000001ff037819 */ /* 0x000fd60000011603 */
[----:B-1----:R-:W-:Y:S05]  /*0810*/  @P1 BRA `(.L_x_5) ;  /* 0xfffffffc00d81947 */ /* 0x002fea000383ffff */
.L_x_4:
[----:B------:R-:W-:Y:S04]  /*0820*/  BSSY.RECONVERGENT B0, `(.L_x_6) ;  /* 0x0000007000007945 */ /* 0x000fe80003800200 */
[----:B------:R-:W-:Y:S05]  /*0830*/  @!P6 BRA `(.L_x_7) ;  /* 0x000000000014e947 */ /* 0x000fea0003800000 */
[----:B------:R-:W-:Y:S01]  /*0840*/  ISETP.GE.U32.AND P1, PT, R19, 0x2, PT ;  /* 0x000000021300780c */ /* 0x000fe20003f26070 */
[----:B------:R-:W1:-:S12]  /*0850*/  LDS R8, [R18] ;  /* 0x0000000012087984 */ /* 0x000e580000000800 */
[----:B0-----:R-:W0:Y:S01]  /*0860*/  @P1 LDS R3, [R18+0x4] ;  /* 0x0000040012031984 */ /* 0x001e220000000800 */
[----:B-1----:R-:W-:-:S04]  /*0870*/  FADD R8, RZ, R8 ;  /* 0x00000008ff087221 */ /* 0x002fc80000000000 */
[----:B0-----:R-:W-:-:S07]  /*0880*/  @P1 FADD R8, R8, R3 ;  /* 0x0000000308081221 */ /* 0x001fce0000000000 */
.L_x_7:
[----:B------:R-:W-:Y:S05]  /*0890*/  BSYNC.RECONVERGENT B0 ;  /* 0x0000000000007941 */ /* 0x000fea0003800200 */
.L_x_6:
[----:B------:R-:W-:Y:S01]  /*08a0*/  BAR.SYNC.DEFER_BLOCKING 0x0 ;  /* 0x0000000000007b1d */ /* 0x000fe20000010000 */
[----:B------:R-:W-:Y:S01]  /*08b0*/  ISETP.NE.AND P1, PT, R16, RZ, PT ;  /* 0x000000ff1000720c */ /* 0x000fe20003f25270 */
[----:B------:R-:W-:-:S03]  /*08c0*/  IMAD R11, R11, 0x4, R0 ;  /* 0x000000040b0b7824 */ /* 0x000fc600078e0200 */
[----:B------:R-:W-:Y:S01]  /*08d0*/  P2R R0, PR, RZ, 0x2 ;  /* 0x00000002ff007803 */ /* 0x000fe20000000000 */
[----:B------:R-:W-:Y:S08]  /*08e0*/  BSSY.RECONVERGENT B2, `(.L_x_8) ;  /* 0x0000012000027945 */ /* 0x000ff00003800200 */
[----:B------:R-:W-:Y:S05]  /*08f0*/  @P1 BRA `(.L_x_9) ;  /* 0x0000000000401947 */ /* 0x000fea0003800000 */
[----:B------:R-:W1:Y:S01]  /*0900*/  MUFU.RCP R2, R5 ;  /* 0x0000000500027308 */ /* 0x000e620000001000 */
[----:B------:R-:W-:Y:S07]  /*0910*/  BSSY.RECONVERGENT B3, `(.L_x_10) ;  /* 0x000000c000037945 */ /* 0x000fee0003800200 */
[----:B------:R-:W2:Y:S01]  /*0920*/  FCHK P1, R8, R5 ;  /* 0x0000000508007302 */ /* 0x000ea20000020000 */
[----:B-1----:R-:W-:-:S04]  /*0930*/  FFMA R0, -R5, R2, 1 ;  /* 0x3f80000005007423 */ /* 0x002fc80000000102 */
[----:B------:R-:W-:-:S04]  /*0940*/  FFMA R0, R2, R0, R2 ;  /* 0x0000000002007223 */ /* 0x000fc80000000002 */
[----:B0-----:R-:W-:-:S04]  /*0950*/  FFMA R3, R0, R8, RZ ;  /* 0x0000000800037223 */ /* 0x001fc800000000ff */
[----:B------:R-:W-:-:S04]  /*0960*/  FFMA R2, -R5, R3, R8 ;  /* 0x0000000305027223 */ /* 0x000fc80000000108 */
[----:B------:R-:W-:Y:S01]  /*0970*/  FFMA R0, R0, R2, R3 ;  /* 0x0000000200007223 */ /* 0x000fe20000000003 */
[----:B--2---:R-:W-:Y:S06]  /*0980*/  @!P1 BRA `(.L_x_11) ;  /* 0x0000000000109947 */ /* 0x004fec0003800000 */
[----:B------:R-:W-:Y:S01]  /*0990*/  IMAD.MOV.U32 R0, RZ, RZ, R8 ;  /* 0x000000ffff007224 */ /* 0x000fe200078e0008 */
[----:B------:R-:W-:Y:S01]  /*09a0*/  MOV R2, 0x9d0 ;  /* 0x000009d000027802 */ /* 0x000fe20000000f00 */
[----:B------:R-:W-:-:S07]  /*09b0*/  IMAD.MOV.U32 R3, RZ, RZ, R5 ;  /* 0x000000ffff037224 */ /* 0x000fce00078e0005 */
[----:B-----5:R-:W-:Y:S05]  /*09c0*/  CALL.REL.NOINC `($__internal_1_$__cuda_sm3x_div_rn_noftz_f32_slowpath) ;  /* 0x0000004000587944 */ /* 0x020fea0003c00000 */
.L_x_11:
[----:B------:R-:W-:Y:S05]  /*09d0*/  BSYNC.RECONVERGENT B3 ;  /* 0x0000000000037941 */ /* 0x000fea0003800200 */
.L_x_10:
[----:B------:R1:W-:Y:S01]  /*09e0*/  STS [R11], R0 ;  /* 0x000000000b007388 */ /* 0x0003e20000000800 */
[----:B------:R-:W-:-:S07]  /*09f0*/  FMUL R26, R0, 0.10000000149011611938 ;  /* 0x3dcccccd001a7820 */ /* 0x000fce0000400000 */
.L_x_9:
[----:B------:R-:W-:Y:S05]  /*0a00*/  BSYNC.RECONVERGENT B2 ;  /* 0x0000000000027941 */ /* 0x000fea0003800200 */
.L_x_8:
[----:B------:R-:W-:Y:S01]  /*0a10*/  BAR.SYNC.DEFER_BLOCKING 0x0 ;  /* 0x0000000000007b1d */ /* 0x000fe20000010000 */
[----:B------:R-:W-:-:S05]  /*0a20*/  ISETP.GE.U32.AND P1, PT, R19, 0x4, PT ;  /* 0x000000041300780c */ /* 0x000fca0003f26070 */
[----:B-1----:R-:W1:Y:S02]  /*0a30*/  LDS R0, [R11] ;  /* 0x000000000b007984 */ /* 0x002e640000000800 */
[----:B-1----:R-:W-:Y:S01]  /*0a40*/  FADD R0, R27, -R0 ;  /* 0x800000001b007221 */ /* 0x002fe20000000000 */
[----:B------:R-:W-:-:S03]  /*0a50*/  IMAD.MOV.U32 R27, RZ, RZ, RZ ;  /* 0x000000ffff1b7224 */ /* 0x000fc600078e00ff */
[----:B------:R-:W-:-:S05]  /*0a60*/  FMUL R2, R0, R0 ;  /* 0x0000000000027220 */ /* 0x000fca0000400000 */
[----:B0-----:R-:W-:Y:S01]  /*0a70*/  FSEL R3, R2, RZ, !P4 ;  /* 0x000000ff02037208 */ /* 0x001fe20006000000 */
[----:B------:R-:W-:Y:S06]  /*0a80*/  BAR.SYNC.DEFER_BLOCKING 0x0 ;  /* 0x0000000000007b1d */ /* 0x000fec0000010000 */
[----:B------:R-:W-:Y:S02]  /*0a90*/  STS [R18], R3 ;  /* 0x0000000312007388 */ /* 0x000fe40000000800 */
[----:B------:R-:W-:Y:S06]  /*0aa0*/  BAR.SYNC.DEFER_BLOCKING 0x0 ;  /* 0x0000000000007b1d */ /* 0x000fec0000010000 */
[----:B------:R-:W-:Y:S04]  /*0ab0*/  @P0 LDS R2, [R25] ;  /* 0x0000000019020984 */ /* 0x000fe80000000800 */
[----:B------:R-:W0:Y:S02]  /*0ac0*/  @P0 LDS R7, [R18] ;  /* 0x0000000012070984 */ /* 0x000e240000000800 */
[----:B0-----:R-:W-:-:S05]  /*0ad0*/  @P0 FADD R7, R2, R7 ;  /* 0x0000000702070221 */ /* 0x001fca0000000000 */
[----:B------:R0:W-:Y:S01]  /*0ae0*/  @P0 STS [R18], R7 ;  /* 0x0000000712000388 */ /* 0x0001e20000000800 */
[----:B------:R-:W-:Y:S06]  /*0af0*/  BAR.SYNC.DEFER_BLOCKING 0x0 ;  /* 0x0000000000007b1d */ /* 0x000fec0000010000 */
[----:B------:R-:W-:Y:S05]  /*0b00*/  @!P1 BRA `(.L_x_12) ;  /* 0x00000000002c9947 */ /* 0x000fea0003800000 */
[----:B------:R-:W-:-:S07]  /*0b10*/  IMAD.MOV.U32 R3, RZ, RZ, R13 ;  /* 0x000000ffff037224 */ /* 0x000fce00078e000d */
.L_x_13:
[----:B------:R-:W-:-:S13]  /*0b20*/  ISETP.GE.U32.AND P1, PT, R16, R3, PT ;  /* 0x000000031000720c */ /* 0x000fda0003f26070 */
[----:B------:R-:W-:Y:S01]  /*0b30*/  @!P1 IMAD R2, R3, 0x4, R18 ;  /* 0x0000000403029824 */ /* 0x000fe200078e0212 */
[----:B0-----:R-:W-:Y:S05]  /*0b40*/  @!P1 LDS R7, [R18] ;  /* 0x0000000012079984 */ /* 0x001fea0000000800 */
[----:B------:R-:W0:Y:S02]  /*0b50*/  @!P1 LDS R2, [R2] ;  /* 0x0000000002029984 */ /* 0x000e240000000800 */
[----:B0-----:R-:W-:-:S05]  /*0b60*/  @!P1 FADD R7, R2, R7 ;  /* 0x0000000702079221 */ /* 0x001fca0000000000 */
[----:B------:R1:W-:Y:S01]  /*0b70*/  @!P1 STS [R18], R7 ;  /* 0x0000000712009388 */ /* 0x0003e20000000800 */
[----:B------:R-:W-:Y:S01]  /*0b80*/  BAR.SYNC.DEFER_BLOCKING 0x0 ;  /* 0x0000000000007b1d */ /* 0x000fe20000010000 */
[----:B------:R-:W-:Y:S02]  /*0b90*/  ISETP.GT.U32.AND P1, PT, R3, 0x3, PT ;  /* 0x000000030300780c */ /* 0x000fe40003f24070 */
[----:B------:R-:W-:-:S11]  /*0ba0*/  SHF.R.U32.HI R3, RZ, 0x1, R3 ;  /* 0x00000001ff037819 */ /* 0x000fd60000011603 */
[----:B-1----:R-:W-:Y:S05]  /*0bb0*/  @P1 BRA `(.L_x_13) ;  /* 0xfffffffc00d81947 */ /* 0x002fea000383ffff */
.L_x_12:
[----:B------:R-:W-:Y:S04]  /*0bc0*/  BSSY.RECONVERGENT B0, `(.L_x_14) ;  /* 0x0000007000007945 */ /* 0x000fe80003800200 */
[----:B------:R-:W-:Y:S05]  /*0bd0*/  @!P6 BRA `(.L_x_15) ;  /* 0x000000000014e947 */ /* 0x000fea0003800000 */
[----:B------:R-:W-:Y:S01]  /*0be0*/  ISETP.GE.U32.AND P1, PT, R19, 0x2, PT ;  /* 0x000000021300780c */ /* 0x000fe20003f26070 */
[----:B------:R-:W1:-:S12]  /*0bf0*/  LDS R27, [R18] ;  /* 0x00000000121b7984 */ /* 0x000e580000000800 */
[----:B------:R-:W2:Y:S01]  /*0c00*/  @P1 LDS R2, [R18+0x4] ;  /* 0x0000040012021984 */ /* 0x000ea20000000800 */
[----:B-1----:R-:W-:-:S04]  /*0c10*/  FADD R27, RZ, R27 ;  /* 0x0000001bff1b7221 */ /* 0x002fc80000000000 */
[----:B--2---:R-:W-:-:S07]  /*0c20*/  @P1 FADD R27, R27, R2 ;  /* 0x000000021b1b1221 */ /* 0x004fce0000000000 */
.L_x_15:
[----:B------:R-:W-:Y:S05]  /*0c30*/  BSYNC.RECONVERGENT B0 ;  /* 0x0000000000007941 */ /* 0x000fea0003800200 */
.L_x_14:
[----:B------:R-:W-:Y:S01]  /*0c40*/  BAR.SYNC.DEFER_BLOCKING 0x0 ;  /* 0x0000000000007b1d */ /* 0x000fe20000010000 */
[----:B------:R-:W-:Y:S01]  /*0c50*/  ISETP.NE.AND P3, PT, R16, RZ, PT ;  /* 0x000000ff1000720c */ /* 0x000fe20003f65270 */
[----:B------:R-:W-:Y:S01]  /*0c60*/  VIADD R3, R31, 0x1 ;  /* 0x000000011f037836 */ /* 0x000fe20000000000 */
[----:B------:R-:W-:-:S04]  /*0c70*/  PLOP3.LUT P1, PT, PT, PT, PT, 0x80, 0x8 ;  /* 0x000000000008781c */ /* 0x000fc80003f2f070 */
[----:B------:R-:W-:-:S04]  /*0c80*/  ISETP.GE.AND P4, PT, R3, R6, PT ;  /* 0x000000060300720c */ /* 0x000fc80003f86270 */
[----:B0----5:R-:W-:Y:S02]  /*0c90*/  FSEL R7, R30, RZ, !P4 ;  /* 0x000000ff1e077208 */ /* 0x021fe40006000000 */
[----:B------:R-:W-:Y:S01]  /*0ca0*/  ISETP.EQ.AND P6, PT, R16, RZ, !P4 ;  /* 0x000000ff1000720c */ /* 0x000fe200067c2270 */
[----:B------:R-:W-:-:S05]  /*0cb0*/  @!P3 FFMA R2, R27, R4, 9.9999997473787516356e-06 ;  /* 0x3727c5ac1b02b423 */ /* 0x000fca0000000004 */
[----:B------:R-:W-:-:S04]  /*0cc0*/  @!P3 FSETP.GEU.AND P2, PT, |R2|, 1.175494350822287508e-38, PT ;  /* 0x008000000200b80b */ /* 0x000fc80003f4e200 */
[----:B------:R-:W-:-:S13]  /*0cd0*/  @!P3 PLOP3.LUT P1, PT, P2, PT, PT, 0x80, 0x8 ;  /* 0x000000000008b81c */ /* 0x000fda000172f070 */
[----:B------:R-:W-:-:S04]  /*0ce0*/  @!P1 FMUL R2, R2, 16777216 ;  /* 0x4b80000002029820 */ /* 0x000fc80000400000 */
[----:B------:R-:W0:Y:S02]  /*0cf0*/  @!P3 MUFU.RSQ R8, R2 ;  /* 0x000000020008b308 */ /* 0x000e240000001400 */
[----:B0-----:R-:W-:Y:S01]  /*0d00*/  @!P1 FMUL R8, R8, 4096 ;  /* 0x4580000008089820 */ /* 0x001fe20000400000 */
[----:B------:R-:W-:-:S04]  /*0d10*/  ISETP.GE.U32.AND P1, PT, R19, 0x4, PT ;  /* 0x000000041300780c */ /* 0x000fc80003f26070 */
[----:B------:R0:W-:Y:S01]  /*0d20*/  @!P3 STS [R11], R8 ;  /* 0x000000080b00b388 */ /* 0x0001e20000000800 */
[----:B------:R-:W-:Y:S01]  /*0d30*/  BAR.SYNC.DEFER_BLOCKING 0x0 ;  /* 0x0000000000007b1d */ /* 0x000fe20000010000 */
[----:B0-----:R-:W-:-:S05]  /*0d40*/  IMAD.MOV.U32 R8, RZ, RZ, RZ ;  /* 0x000000ffff087224 */ /* 0x001fca00078e00ff */
[----:B------:R-:W-:Y:S02]  /*0d50*/  LDS R3, [R11] ;  /* 0x000000000b037984 */ /* 0x000fe40000000800 */
[----:B------:R-:W-:Y:S06]  /*0d60*/  BAR.SYNC.DEFER_BLOCKING 0x0 ;  /* 0x0000000000007b1d */ /* 0x000fec0000010000 */
[----:B------:R-:W-:Y:S02]  /*0d70*/  STS [R18], R7 ;  /* 0x0000000712007388 */ /* 0x000fe40000000800 */
[----:B------:R-:W-:Y:S06]  /*0d80*/  BAR.SYNC.DEFER_BLOCKING 0x0 ;  /* 0x0000000000007b1d */ /* 0x000fec0000010000 */
[----:B------:R-:W-:Y:S04]  /*0d90*/  @P0 LDS R2, [R25] ;  /* 0x0000000019020984 */ /* 0x000fe80000000800 */
[----:B------:R-:W0:Y:S02]  /*0da0*/  @P0 LDS R9, [R18] ;  /* 0x0000000012090984 */ /* 0x000e240000000800 */
[----:B0-----:R-:W-:Y:S01]  /*0db0*/  @P0 FADD R9, R2, R9 ;  /* 0x0000000902090221 */ /* 0x001fe20000000000 */
[----:B------:R-:W-:-:S04]  /*0dc0*/  P2R R2, PR, RZ, 0x2 ;  /* 0x00000002ff027803 */ /* 0x000fc80000000000 */
[----:B------:R0:W-:Y:S01]  /*0dd0*/  @P0 STS [R18], R9 ;  /* 0x0000000912000388 */ /* 0x0001e20000000800 */
[----:B------:R-:W-:Y:S06]  /*0de0*/  BAR.SYNC.DEFER_BLOCKING 0x0 ;  /* 0x0000000000007b1d */ /* 0x000fec0000010000 */
[----:B------:R-:W-:Y:S05]  /*0df0*/  @!P1 BRA `(.L_x_16) ;  /* 0x00000000002c9947 */ /* 0x000fea0003800000 */
[----:B------:R-:W-:-:S07]  /*0e00*/  IMAD.MOV.U32 R7, RZ, RZ, R13 ;  /* 0x000000ffff077224 */ /* 0x000fce00078e000d */
.L_x_17:
        /* <DEDUP_REMOVED lines=10> */
.L_x_16:
[----:B------:R-:W-:Y:S04]  /*0eb0*/  BSSY.RECONVERGENT B0, `(.L_x_18) ;  /* 0x0000007000007945 */ /* 0x000fe80003800200 */
[----:B------:R-:W-:Y:S05]  /*0ec0*/  @!P6 BRA `(.L_x_19) ;  /* 0x000000000014e947 */ /* 0x000fea0003800000 */
[----:B------:R-:W-:Y:S01]  /*0ed0*/  ISETP.GE.U32.AND P1, PT, R19, 0x2, PT ;  /* 0x000000021300780c */ /* 0x000fe20003f26070 */
[----:B------:R-:W1:-:S12]  /*0ee0*/  LDS R8, [R18] ;  /* 0x0000000012087984 */ /* 0x000e580000000800 */
[----:B------:R-:W2:Y:S01]  /*0ef0*/  @P1 LDS R7, [R18+0x4] ;  /* 0x0000040012071984 */ /* 0x000ea20000000800 */
[----:B-1----:R-:W-:-:S04]  /*0f00*/  FADD R8, RZ, R8 ;  /* 0x00000008ff087221 */ /* 0x002fc80000000000 */
[----:B--2---:R-:W-:-:S07]  /*0f10*/  @P1 FADD R8, R8, R7 ;  /* 0x0000000708081221 */ /* 0x004fce0000000000 */
.L_x_19:
[----:B------:R-:W-:Y:S05]  /*0f20*/  BSYNC.RECONVERGENT B0 ;  /* 0x0000000000007941 */ /* 0x000fea0003800200 */
.L_x_18:
[----:B------:R-:W-:Y:S01]  /*0f30*/  BAR.SYNC.DEFER_BLOCKING 0x0 ;  /* 0x0000000000007b1d */ /* 0x000fe20000010000 */
[----:B------:R-:W-:Y:S01]  /*0f40*/  ISETP.NE.AND P1, PT, R16, RZ, PT ;  /* 0x000000ff1000720c */ /* 0x000fe20003f25270 */
[----:B------:R-:W-:-:S03]  /*0f50*/  FMUL R28, R0, R3 ;  /* 0x00000003001c7220 */ /* 0x000fc60000400000 */
        /* <DEDUP_REMOVED lines=8> */
[----:B------:R-:W-:-:S04]  /*0fe0*/  FFMA R3, R0, R8, RZ ;  /* 0x0000000800037223 */ /* 0x000fc800000000ff */
[----:B------:R-:W-:-:S04]  /*0ff0*/  FFMA R2, -R5, R3, R8 ;  /* 0x0000000305027223 */ /* 0x000fc80000000108 */
[----:B------:R-:W-:Y:S01]  /*1000*/  FFMA R0, R0, R2, R3 ;  /* 0x0000000200007223 */ /* 0x000fe20000000003 */
[----:B--2---:R-:W-:Y:S06]  /*1010*/  @!P1 BRA `(.L_x_23) ;  /* 0x0000000000109947 */ /* 0x004fec0003800000 */
[----:B------:R-:W-:Y:S01]  /*1020*/  IMAD.MOV.U32 R0, RZ, RZ, R8 ;  /* 0x000000ffff007224 */ /* 0x000fe200078e0008 */
[----:B------:R-:W-:Y:S01]  /*1030*/  MOV R2, 0x1060 ;  /* 0x0000106000027802 */ /* 0x000fe20000000f00 */
[----:B------:R-:W-:-:S07]  /*1040*/  IMAD.MOV.U32 R3, RZ, RZ, R5 ;  /* 0x000000ffff037224 */ /* 0x000fce00078e0005 */
[----:B0-----:R-:W-:Y:S05]  /*1050*/  CALL.REL.NOINC `($__internal_1_$__cuda_sm3x_div_rn_noftz_f32_slowpath) ;  /* 0x0000003800b47944 */ /* 0x001fea0003c00000 */
.L_x_23:
[----:B------:R-:W-:Y:S05]  /*1060*/  BSYNC.RECONVERGENT B3 ;  /* 0x0000000000037941 */ /* 0x000fea0003800200 */
.L_x_22:
[----:B------:R1:W-:Y:S01]  /*1070*/  STS [R11], R0 ;  /* 0x000000000b007388 */ /* 0x0003e20000000800 */
[----:B------:R-:W-:-:S07]  /*1080*/  FMUL R29, R0, 0.10000000149011611938 ;  /* 0x3dcccccd001d7820 */ /* 0x000fce0000400000 */
.L_x_21:
[----:B------:R-:W-:Y:S05]  /*1090*/  BSYNC.RECONVERGENT B2 ;  /* 0x0000000000027941 */ /* 0x000fea0003800200 */
.L_x_20:
[----:B------:R-:W-:Y:S01]  /*10a0*/  BAR.SYNC.DEFER_BLOCKING 0x0 ;  /* 0x0000000000007b1d */ /* 0x000fe20000010000 */
[----:B------:R-:W-:Y:S01]  /*10b0*/  ISETP.GE.U32.AND P1, PT, R19, 0x4, PT ;  /* 0x000000041300780c */ /* 0x000fe20003f26070 */
[----:B------:R-:W-:-:S04]  /*10c0*/  IMAD.MOV.U32 R33, RZ, RZ, RZ ;  /* 0x000000ffff217224 */ /* 0x000fc800078e00ff */
[----:B------:R-:W2:Y:S02]  /*10d0*/  LDS R3, [R11] ;  /* 0x000000000b037984 */ /* 0x000ea40000000800 */
[----:B--2---:R-:W-:-:S04]  /*10e0*/  FADD R3, R30, -R3 ;  /* 0x800000031e037221 */ /* 0x004fc80000000000 */
[----:B-1----:R-:W-:-:S05]  /*10f0*/  FMUL R0, R3, R3 ;  /* 0x0000000303007220 */ /* 0x002fca0000400000 */
[----:B------:R-:W-:Y:S01]  /*1100*/  FSEL R7, R0, RZ, !P4 ;  /* 0x000000ff00077208 */ /* 0x000fe20006000000 */
[----:B------:R-:W-:Y:S06]  /*1110*/  BAR.SYNC.DEFER_BLOCKING 0x0 ;  /* 0x0000000000007b1d */ /* 0x000fec0000010000 */
[----:B------:R-:W-:Y:S02]  /*1120*/  STS [R18], R7 ;  /* 0x0000000712007388 */ /* 0x000fe40000000800 */
[----:B------:R-:W-:Y:S06]  /*1130*/  BAR.SYNC.DEFER_BLOCKING 0x0 ;  /* 0x0000000000007b1d */ /* 0x000fec0000010000 */
[----:B------:R-:W-:Y:S04]  /*1140*/  @P0 LDS R0, [R25] ;  /* 0x0000000019000984 */ /* 0x000fe80000000800 */
[----:B0-----:R-:W0:Y:S02]  /*1150*/  @P0 LDS R9, [R18] ;  /* 0x0000000012090984 */ /* 0x001e240000000800 */
[----:B0-----:R-:W-:-:S05]  /*1160*/  @P0 FADD R9, R0, R9 ;  /* 0x0000000900090221 */ /* 0x001fca0000000000 */
[----:B------:R0:W-:Y:S01]  /*1170*/  @P0 STS [R18], R9 ;  /* 0x0000000912000388 */ /* 0x0001e20000000800 */
[----:B------:R-:W-:Y:S06]  /*1180*/  BAR.SYNC.DEFER_BLOCKING 0x0 ;  /* 0x0000000000007b1d */ /* 0x000fec0000010000 */
[----:B------:R-:W-:Y:S05]  /*1190*/  @!P1 BRA `(.L_x_24) ;  /* 0x00000000002c9947 */ /* 0x000fea0003800000 */
[----:B------:R-:W-:-:S07]  /*11a0*/  IMAD.MOV.U32 R7, RZ, RZ, R13 ;  /* 0x000000ffff077224 */ /* 0x000fce00078e000d */
.L_x_25:
        /* <DEDUP_REMOVED lines=10> */
.L_x_24:
[----:B------:R-:W-:Y:S04]  /*1250*/  BSSY.RECONVERGENT B0, `(.L_x_26) ;  /* 0x0000007000007945 */ /* 0x000fe80003800200 */
[----:B------:R-:W-:Y:S05]  /*1260*/  @!P6 BRA `(.L_x_27) ;  /* 0x000000000014e947 */ /* 0x000fea0003800000 */
[----:B------:R-:W-:Y:S01]  /*1270*/  ISETP.GE.U32.AND P1, PT, R19, 0x2, PT ;  /* 0x000000021300780c */ /* 0x000fe20003f26070 */
[----:B------:R-:W1:-:S12]  /*1280*/  LDS R33, [R18] ;  /* 0x0000000012217984 */ /* 0x000e580000000800 */
[----:B------:R-:W2:Y:S01]  /*1290*/  @P1 LDS R0, [R18+0x4] ;  /* 0x0000040012001984 */ /* 0x000ea20000000800 */
[----:B-1----:R-:W-:-:S04]  /*12a0*/  FADD R33, RZ, R33 ;  /* 0x00000021ff217221 */ /* 0x002fc80000000000 */
[----:B--2---:R-:W-:-:S07]  /*12b0*/  @P1 FADD R33, R33, R0 ;  /* 0x0000000021211221 */ /* 0x004fce0000000000 */
.L_x_27:
[----:B------:R-:W-:Y:S05]  /*12c0*/  BSYNC.RECONVERGENT B0 ;  /* 0x0000000000007941 */ /* 0x000fea0003800200 */
.L_x_26:
[----:B------:R-:W-:Y:S01]  /*12d0*/  BAR.SYNC.DEFER_BLOCKING 0x0 ;  /* 0x0000000000007b1d */ /* 0x000fe20000010000 */
[----:B------:R-:W-:Y:S01]  /*12e0*/  ISETP.NE.AND P3, PT, R16, RZ, PT ;  /* 0x000000ff1000720c */ /* 0x000fe20003f65270 */
[----:B------:R-:W-:Y:S01]  /*12f0*/  VIADD R7, R31, 0x2 ;  /* 0x000000021f077836 */ /* 0x000fe20000000000 */
[----:B------:R-:W-:-:S04]  /*1300*/  PLOP3.LUT P1, PT, PT, PT, PT, 0x80, 0x8 ;  /* 0x000000000008781c */ /* 0x000fc80003f2f070 */
[----:B------:R-:W-:-:S04]  /*1310*/  ISETP.GE.AND P4, PT, R7, R6, PT ;  /* 0x000000060700720c */ /* 0x000fc80003f86270 */
[----:B------:R-:W-:Y:S02]  /*1320*/  FSEL R7, R34, RZ, !P4 ;  /* 0x000000ff22077208 */ /* 0x000fe40006000000 */
[----:B------:R-:W-:Y:S01]  /*1330*/  ISETP.EQ.AND P6, PT, R16, RZ, !P4 ;  /* 0x000000ff1000720c */ /* 0x000fe200067c2270 */
[----:B------:R-:W-:-:S05]  /*1340*/  @!P3 FFMA R0, R33, R4, 9.9999997473787516356e-06 ;  /* 0x3727c5ac2100b423 */ /* 0x000fca0000000004 */
[----:B------:R-:W-:-:S04]  /*1350*/  @!P3 FSETP.GEU.AND P2, PT, |R0|, 1.175494350822287508e-38, PT ;  /* 0x008000000000b80b */ /* 0x000fc80003f4e200 */
[----:B------:R-:W-:-:S13]  /*1360*/  @!P3 PLOP3.LUT P1, PT, P2, PT, PT, 0x80, 0x8 ;  /* 0x000000000008b81c */ /* 0x000fda000172f070 */
[----:B------:R-:W-:-:S04]  /*1370*/  @!P1 FMUL R0, R0, 16777216 ;  /* 0x4b80000000009820 */ /* 0x000fc80000400000 */
[----:B------:R-:W1:Y:S02]  /*1380*/  @!P3 MUFU.RSQ R2, R0 ;  /* 0x000000000002b308 */ /* 0x000e640000001400 */
[----:B-1----:R-:W-:Y:S01]  /*1390*/  @!P1 FMUL R2, R2, 4096 ;  /* 0x4580000002029820 */ /* 0x002fe20000400000 */
[----:B------:R-:W-:-:S04]  /*13a0*/  ISETP.GE.U32.AND P1, PT, R19, 0x4, PT ;  /* 0x000000041300780c */ /* 0x000fc80003f26070 */
[----:B------:R1:W-:Y:S01]  /*13b0*/  @!P3 STS [R11], R2 ;  /* 0x000000020b00b388 */ /* 0x0003e20000000800 */
[----:B------:R-:W-:Y:S01]  /*13c0*/  BAR.SYNC.DEFER_BLOCKING 0x0 ;  /* 0x0000000000007b1d */ /* 0x000fe20000010000 */
[----:B-1----:R-:W-:-:S05]  /*13d0*/  IMAD.MOV.U32 R2, RZ, RZ, RZ ;  /* 0x000000ffff027224 */ /* 0x002fca00078e00ff */
[----:B------:R-:W-:Y:S02]  /*13e0*/  LDS R30, [R11] ;  /* 0x000000000b1e7984 */ /* 0x000fe40000000800 */
[----:B------:R-:W-:Y:S06]  /*13f0*/  BAR.SYNC.DEFER_BLOCKING 0x0 ;  /* 0x0000000000007b1d */ /* 0x000fec0000010000 */
[----:B------:R-:W-:Y:S02]  /*1400*/  STS [R18], R7 ;  /* 0x0000000712007388 */ /* 0x000fe40000000800 */
[----:B------:R-:W-:Y:S06]  /*1410*/  BAR.SYNC.DEFER_BLOCKING 0x0 ;  /* 0x0000000000007b1d */ /* 0x000fec0000010000 */
[----:B------:R-:W-:Y:S04]  /*1420*/  @P0 LDS R0, [R25] ;  /* 0x0000000019000984 */ /* 0x000fe80000000800 */
[----:B0-----:R-:W0:Y:S02]  /*1430*/  @P0 LDS R9, [R18] ;  /* 0x0000000012090984 */ /* 0x001e240000000800 */
[----:B0-----:R-:W-:Y:S01]  /*1440*/  @P0 FADD R9, R0, R9 ;  /* 0x0000000900090221 */ /* 0x001fe20000000000 */
[----:B------:R-:W-:-:S04]  /*1450*/  P2R R0, PR, RZ, 0x2 ;  /* 0x00000002ff007803 */ /* 0x000fc80000000000 */
[----:B------:R0:W-:Y:S01]  /*1460*/  @P0 STS [R18], R9 ;  /* 0x0000000912000388 */ /* 0x0001e20000000800 */
[----:B------:R-:W-:Y:S06]  /*1470*/  BAR.SYNC.DEFER_BLOCKING 0x0 ;  /* 0x0000000000007b1d */ /* 0x000fec0000010000 */
[----:B------:R-:W-:Y:S05]  /*1480*/  @!P1 BRA `(.L_x_28) ;  /* 0x00000000002c9947 */ /* 0x000fea0003800000 */
[----:B------:R-:W-:-:S07]  /*1490*/  IMAD.MOV.U32 R7, RZ, RZ, R13 ;  /* 0x000000ffff077224 */ /* 0x000fce00078e000d */
.L_x_29:
        /* <DEDUP_REMOVED lines=10> */
.L_x_28:
[----:B------:R-:W-:Y:S04]  /*1540*/  BSSY.RECONVERGENT B0, `(.L_x_30) ;  /* 0x0000007000007945 */ /* 0x000fe80003800200 */
[----:B------:R-:W-:Y:S05]  /*1550*/  @!P6 BRA `(.L_x_31) ;  /* 0x000000000014e947 */ /* 0x000fea0003800000 */
[----:B------:R-:W-:Y:S01]  /*1560*/  ISETP.GE.U32.AND P1, PT, R19, 0x2, PT ;  /* 0x000000021300780c */ /* 0x000fe20003f26070 */
[----:B------:R-:W1:-:S12]  /*1570*/  LDS R2, [R18] ;  /* 0x0000000012027984 */ /* 0x000e580000000800 */
[----:B------:R-:W2:Y:S01]  /*1580*/  @P1 LDS R7, [R18+0x4] ;  /* 0x0000040012071984 */ /* 0x000ea20000000800 */
[----:B-1----:R-:W-:-:S04]  /*1590*/  FADD R2, RZ, R2 ;  /* 0x00000002ff027221 */ /* 0x002fc80000000000 */
[----:B--2---:R-:W-:-:S07]  /*15a0*/  @P1 FADD R2, R2, R7 ;  /* 0x0000000702021221 */ /* 0x004fce0000000000 */
.L_x_31:
[----:B------:R-:W-:Y:S05]  /*15b0*/  BSYNC.RECONVERGENT B0 ;  /* 0x0000000000007941 */ /* 0x000fea0003800200 */
.L_x_30:
        /* <DEDUP_REMOVED lines=19> */
.L_x_35:
[----:B------:R-:W-:Y:S05]  /*16f0*/  BSYNC.RECONVERGENT B3 ;  /* 0x0000000000037941 */ /* 0x000fea0003800200 */
.L_x_34:
[----:B------:R1:W-:Y:S01]  /*1700*/  STS [R11], R0 ;  /* 0x000000000b007388 */ /* 0x0003e20000000800 */
[----:B------:R-:W-:-:S07]  /*1710*/  FMUL R32, R0, 0.10000000149011611938 ;  /* 0x3dcccccd00207820 */ /* 0x000fce0000400000 */
.L_x_33:
[----:B------:R-:W-:Y:S05]  /*1720*/  BSYNC.RECONVERGENT B2 ;  /* 0x0000000000027941 */ /* 0x000fea0003800200 */
.L_x_32:
        /* <DEDUP_REMOVED lines=17> */
.L_x_37:
        /* <DEDUP_REMOVED lines=10> */
.L_x_36:
[----:B------:R-:W-:Y:S04]  /*18e0*/  BSSY.RECONVERGENT B0, `(.L_x_38) ;  /* 0x0000007000007945 */ /* 0x000fe80003800200 */
[----:B------:R-:W-:Y:S05]  /*18f0*/  @!P6 BRA `(.L_x_39) ;  /* 0x000000000014e947 */ /* 0x000fea0003800000 */
[----:B------:R-:W-:Y:S01]  /*1900*/  ISETP.GE.U32.AND P1, PT, R19, 0x2, PT ;  /* 0x000000021300780c */ /* 0x000fe20003f26070 */
[----:B------:R-:W1:-:S12]  /*1910*/  LDS R35, [R18] ;  /* 0x0000000012237984 */ /* 0x000e580000000800 */
[----:B------:R-:W2:Y:S01]  /*1920*/  @P1 LDS R0, [R18+0x4] ;  /* 0x0000040012001984 */ /* 0x000ea20000000800 */
[----:B-1----:R-:W-:-:S04]  /*1930*/  FADD R35, RZ, R35 ;  /* 0x00000023ff237221 */ /* 0x002fc80000000000 */
[----:B--2---:R-:W-:-:S07]  /*1940*/  @P1 FADD R35, R35, R0 ;  /* 0x0000000023231221 */ /* 0x004fce0000000000 */
.L_x_39:
[----:B------:R-:W-:Y:S05]  /*1950*/  BSYNC.RECONVERGENT B0 ;  /* 0x0000000000007941 */ /* 0x000fea0003800200 */
.L_x_38:
[----:B------:R-:W-:Y:S01]  /*1960*/  BAR.SYNC.DEFER_BLOCKING 0x0 ;  /* 0x0000000000007b1d */ /* 0x000fe20000010000 */
[----:B------:R-:W-:Y:S01]  /*1970*/  ISETP.NE.AND P3, PT, R16, RZ, PT ;  /* 0x000000ff1000720c */ /* 0x000fe20003f65270 */
[----:B------:R-:W-:Y:S01]  /*1980*/  VIADD R31, R31, 0x3 ;  /* 0x000000031f1f7836 */ /* 0x000fe20000000000 */
[----:B------:R-:W-:-:S04]  /*1990*/  PLOP3.LUT P1, PT, PT, PT, PT, 0x80, 0x8 ;  /* 0x000000000008781c */ /* 0x000fc80003f2f070 */
[----:B------:R-:W-:-:S04]  /*19a0*/  ISETP.GE.AND P4, PT, R31, R6, PT ;  /* 0x000000061f00720c */ /* 0x000fc80003f86270 */
[----:B------:R-:W-:-:S03]  /*19b0*/  FSEL R7, R24, RZ, !P4 ;  /* 0x000000ff18077208 */ /* 0x000fc60006000000 */
[----:B------:R-:W-:-:S05]  /*19c0*/  @!P3 FFMA R0, R35, R4, 9.9999997473787516356e-06 ;  /* 0x3727c5ac2300b423 */ /* 0x000fca0000000004 */
[----:B------:R-:W-:-:S04]  /*19d0*/  @!P3 FSETP.GEU.AND P2, PT, |R0|, 1.175494350822287508e-38, PT ;  /* 0x008000000000b80b */ /* 0x000fc80003f4e200 */
[----:B------:R-:W-:Y:S02]  /*19e0*/  @!P3 PLOP3.LUT P1, PT, P2, PT, PT, 0x80, 0x8 ;  /* 0x000000000008b81c */ /* 0x000fe4000172f070 */
[----:B------:R-:W-:-:S04]  /*19f0*/  ISETP.EQ.AND P2, PT, R16, RZ, !P4 ;  /* 0x000000ff1000720c */ /* 0x000fc80006742270 */
[----:B------:R-:W-:-:S07]  /*1a00*/  P2R R31, PR, RZ, 0x4 ;  /* 0x00000004ff1f7803 */ /* 0x000fce0000000000 */
        /* <DEDUP_REMOVED lines=19> */
.L_x_41:
        /* <DEDUP_REMOVED lines=10> */
.L_x_40:
[----:B------:R-:W-:Y:S01]  /*1be0*/  ISETP.NE.AND P1, PT, R31, RZ, PT ;  /* 0x000000ff1f00720c */ /* 0x000fe20003f25270 */
[----:B------:R-:W-:-:S12]  /*1bf0*/  BSSY.RECONVERGENT B0, `(.L_x_42) ;  /* 0x0000007000007945 */ /* 0x000fd80003800200 */
[----:B------:R-:W-:Y:S05]  /*1c00*/  @!P1 BRA `(.L_x_43) ;  /* 0x0000000000149947 */ /* 0x000fea0003800000 */
[----:B------:R-:W-:Y:S01]  /*1c10*/  ISETP.GE.U32.AND P1, PT, R19, 0x2, PT ;  /* 0x000000021300780c */ /* 0x000fe20003f26070 */
[----:B------:R-:W1:-:S12]  /*1c20*/  LDS R2, [R18] ;  /* 0x0000000012027984 */ /* 0x000e580000000800 */
[----:B------:R-:W2:Y:S01]  /*1c30*/  @P1 LDS R7, [R18+0x4] ;  /* 0x0000040012071984 */ /* 0x000ea20000000800 */
[----:B-1----:R-:W-:-:S04]  /*1c40*/  FADD R2, RZ, R2 ;  /* 0x00000002ff027221 */ /* 0x002fc80000000000 */
[----:B--2---:R-:W-:-:S07]  /*1c50*/  @P1 FADD R2, R2, R7 ;  /* 0x0000000702021221 */ /* 0x004fce0000000000 */
.L_x_43:
[----:B------:R-:W-:Y:S05]  /*1c60*/  BSYNC.RECONVERGENT B0 ;  /* 0x0000000000007941 */ /* 0x000fea0003800200 */
.L_x_42:
[----:B------:R-:W-:Y:S01]  /*1c70*/  BAR.SYNC.DEFER_BLOCKING 0x0 ;  /* 0x0000000000007b1d */ /* 0x000fe20000010000 */
[----:B------:R-:W-:Y:S01]  /*1c80*/  ISETP.NE.AND P6, PT, R16, RZ, PT ;  /* 0x000000ff1000720c */ /* 0x000fe20003fc5270 */
[----:B------:R-:W-:-:S04]  /*1c90*/  FMUL R6, R3, R6 ;  /* 0x0000000603067220 */ /* 0x000fc80000400000 */
        /* <DEDUP_REMOVED lines=15> */
[----:B------:R-:W-:-:S07]  /*1d90*/  IMAD.MOV.U32 R8, RZ, RZ, R0 ;  /* 0x000000ffff087224 */ /* 0x000fce00078e0000 */
.L_x_47:
[----:B------:R-:W-:Y:S05]  /*1da0*/  BSYNC.RECONVERGENT B3 ;  /* 0x0000000000037941 */ /* 0x000fea0003800200 */
.L_x_46:
[----:B------:R1:W-:Y:S01]  /*1db0*/  STS [R11], R8 ;  /* 0x000000080b007388 */ /* 0x0003e20000000800 */
[----:B------:R-:W-:-:S07]  /*1dc0*/  FMUL R0, R8, 0.10000000149011611938 ;  /* 0x3dcccccd08007820 */ /* 0x000fce0000400000 */
.L_x_45:
[----:B------:R-:W-:Y:S05]  /*1dd0*/  BSYNC.RECONVERGENT B2 ;  /* 0x0000000000027941 */ /* 0x000fea0003800200 */
.L_x_44:
[----:B------:R-:W-:Y:S01]  /*1de0*/  BAR.SYNC.DEFER_BLOCKING 0x0 ;  /* 0x0000000000007b1d */ /* 0x000fe20000010000 */
[----:B------:R-:W-:-:S05]  /*1df0*/  ISETP.GE.U32.AND P1, PT, R19, 0x4, PT ;  /* 0x000000041300780c */ /* 0x000fca0003f26070 */
[----:B------:R-:W2:Y:S02]  /*1e00*/  LDS R3, [R11] ;  /* 0x000000000b037984 */ /* 0x000ea40000000800 */
[----:B--2---:R-:W-:Y:S01]  /*1e10*/  FADD R24, R24, -R3 ;  /* 0x8000000318187221 */ /* 0x004fe20000000000 */
[----:B------:R-:W-:-:S03]  /*1e20*/  IMAD.MOV.U32 R3, RZ, RZ, RZ ;  /* 0x000000ffff037224 */ /* 0x000fc600078e00ff */
[----:B------:R-:W-:-:S05]  /*1e30*/  FMUL R2, R24, R24 ;  /* 0x0000001818027220 */ /* 0x000fca0000400000 */
[----:B------:R-:W-:Y:S01]  /*1e40*/  FSEL R5, R2, RZ, !P4 ;  /* 0x000000ff02057208 */ /* 0x000fe20006000000 */
[----:B------:R-:W-:Y:S06]  /*1e50*/  BAR.SYNC.DEFER_BLOCKING 0x0 ;  /* 0x0000000000007b1d */ /* 0x000fec0000010000 */
[----:B------:R-:W-:Y:S02]  /*1e60*/  STS [R18], R5 ;  /* 0x0000000512007388 */ /* 0x000fe40000000800 */
[----:B------:R-:W-:Y:S06]  /*1e70*/  BAR.SYNC.DEFER_BLOCKING 0x0 ;  /* 0x0000000000007b1d */ /* 0x000fec0000010000 */
[----:B------:R-:W-:Y:S04]  /*1e80*/  @P0 LDS R25, [R25] ;  /* 0x0000000019190984 */ /* 0x000fe80000000800 */
[----:B------:R-:W2:Y:S02]  /*1e90*/  @P0 LDS R2, [R18] ;  /* 0x0000000012020984 */ /* 0x000ea40000000800 */
[----:B--2---:R-:W-:-:S05]  /*1ea0*/  @P0 FADD R7, R25, R2 ;  /* 0x0000000219070221 */ /* 0x004fca0000000000 */
[----:B------:R2:W-:Y:S01]  /*1eb0*/  @P0 STS [R18], R7 ;  /* 0x0000000712000388 */ /* 0x0005e20000000800 */
[----:B------:R-:W-:Y:S06]  /*1ec0*/  BAR.SYNC.DEFER_BLOCKING 0x0 ;  /* 0x0000000000007b1d */ /* 0x000fec0000010000 */
[----:B------:R-:W-:Y:S05]  /*1ed0*/  @!P1 BRA `(.L_x_48) ;  /* 0x0000000000289947 */ /* 0x000fea0003800000 */
.L_x_49:
[----:B------:R-:W-:-:S13]  /*1ee0*/  ISETP.GE.U32.AND P0, PT, R16, R13, PT ;  /* 0x0000000d1000720c */ /* 0x000fda0003f06070 */
[----:B------:R-:W-:Y:S01]  /*1ef0*/  @!P0 IMAD R2, R13, 0x4, R18 ;  /* 0x000000040d028824 */ /* 0x000fe200078e0212 */
[----:B------:R-:W-:Y:S05]  /*1f00*/  @!P0 LDS R5, [R18] ;  /* 0x0000000012058984 */ /* 0x000fea0000000800 */
[----:B------:R-:W3:Y:S02]  /*1f10*/  @!P0 LDS R2, [R2] ;  /* 0x0000000002028984 */ /* 0x000ee40000000800 */
[----:B---3--:R-:W-:-:S05]  /*1f20*/  @!P0 FADD R5, R2, R5 ;  /* 0x0000000502058221 */ /* 0x008fca0000000000 */
[----:B------:R3:W-:Y:S01]  /*1f30*/  @!P0 STS [R18], R5 ;  /* 0x0000000512008388 */ /* 0x0007e20000000800 */
[----:B------:R-:W-:Y:S01]  /*1f40*/  BAR.SYNC.DEFER_BLOCKING 0x0 ;  /* 0x0000000000007b1d */ /* 0x000fe20000010000 */
[----:B------:R-:W-:Y:S02]  /*1f50*/  ISETP.GT.U32.AND P0, PT, R13, 0x3, PT ;  /* 0x000000030d00780c */ /* 0x000fe40003f04070 */
[----:B------:R-:W-:-:S11]  /*1f60*/  SHF.R.U32.HI R13, RZ, 0x1, R13 ;  /* 0x00000001ff0d7819 */ /* 0x000fd6000001160d */
[----:B---3--:R-:W-:Y:S05]  /*1f70*/  @P0 BRA `(.L_x_49) ;  /* 0xfffffffc00d80947 */ /* 0x008fea000383ffff */
.L_x_48:
[----:B------:R-:W-:Y:S01]  /*1f80*/  ISETP.NE.AND P0, PT, R31, RZ, PT ;  /* 0x000000ff1f00720c */ /* 0x000fe20003f05270 */
[----:B------:R-:W-:-:S12]  /*1f90*/  BSSY.RECONVERGENT B0, `(.L_x_50) ;  /* 0x0000007000007945 */ /* 0x000fd80003800200 */
[----:B------:R-:W-:Y:S05]  /*1fa0*/  @!P0 BRA `(.L_x_51) ;  /* 0x0000000000148947 */ /* 0x000fea0003800000 */
[----:B------:R-:W-:Y:S01]  /*1fb0*/  ISETP.GE.U32.AND P0, PT, R19, 0x2, PT ;  /* 0x000000021300780c */ /* 0x000fe20003f06070 */
[----:B------:R-:W3:-:S12]  /*1fc0*/  LDS R3, [R18] ;  /* 0x0000000012037984 */ /* 0x000ed80000000800 */
[----:B------:R-:W4:Y:S01]  /*1fd0*/  @P0 LDS R2, [R18+0x4] ;  /* 0x0000040012020984 */ /* 0x000f220000000800 */
[----:B---3--:R-:W-:-:S04]  /*1fe0*/  FADD R3, RZ, R3 ;  /* 0x00000003ff037221 */ /* 0x008fc80000000000 */
[----:B----4-:R-:W-:-:S07]  /*1ff0*/  @P0 FADD R3, R3, R2 ;  /* 0x0000000203030221 */ /* 0x010fce0000000000 */
.L_x_51:
[----:B------:R-:W-:Y:S05]  /*2000*/  BSYNC.RECONVERGENT B0 ;  /* 0x0000000000007941 */ /* 0x000fea0003800200 */
.L_x_50:
[----:B------:R-:W-:Y:S01]  /*2010*/  FMUL R2, R3, R4 ;  /* 0x0000000403027220 */ /* 0x000fe20000400000 */
[----:B------:R-:W-:Y:S01]  /*2020*/  PLOP3.LUT P0, PT, PT, PT, PT, 0x80, 0x8 ;  /* 0x000000000008781c */ /* 0x000fe20003f0f070 */
[----:B------:R-:W-:Y:S01]  /*2030*/  BAR.SYNC.DEFER_BLOCKING 0x0 ;  /* 0x0000000000007b1d */ /* 0x000fe20000010000 */
[C-C-:B-1----:R-:W-:Y:S02]  /*2040*/  IMAD R8, R17.reuse, 0x8, R22.reuse ;  /* 0x0000000811087824 */ /* 0x142fe400078e0216 */
[----:B------:R-:W-:Y:S01]  /*2050*/  @!P6 FADD R2, R2, 9.9999997473787516356e-06 ;  /* 0x3727c5ac0202e421 */ /* 0x000fe20000000000 */
[----:B------:R-:W-:Y:S01]  /*2060*/  R2UR UR4, R14 ;  /* 0x000000000e0472ca */ /* 0x000fe200000e0000 */
[----:B------:R-:W-:Y:S01]  /*2070*/  @!P6 IMAD R31, R17, 0x10, R22 ;  /* 0x00000010111fe824 */ /* 0x000fe200078e0216 */
[----:B------:R-:W-:Y:S02]  /*2080*/  R2UR UR5, R15 ;  /* 0x000000000f0572ca */ /* 0x000fe400000e0000 */
[----:B------:R-:W1:Y:S01]  /*2090*/  LDC.64 R4, c[0x0][0x3b8] ;  /* 0x0000ee00ff047b82 */ /* 0x000e620000000a00 */
[----:B------:R-:W-:Y:S01]  /*20a0*/  @!P6 FSETP.GEU.AND P1, PT, |R2|, 1.175494350822287508e-38, PT ;  /* 0x008000000200e80b */ /* 0x000fe20003f2e200 */
[----:B------:R-:W-:Y:S01]  /*20b0*/  IMAD R23, R8, R23, R16 ;  /* 0x0000001708177224 */ /* 0x000fe200078e0210 */
[----:B------:R-:W-:-:S02]  /*20c0*/  R2UR UR6, R14 ;  /* 0x000000000e0672ca */ /* 0x000fc400000e0000 */
[----:B------:R-:W-:Y:S02]  /*20d0*/  @!P6 PLOP3.LUT P0, PT, P1, PT, PT, 0x80, 0x8 ;  /* 0x000000000008e81c */ /* 0x000fe40000f0f070 */
[C---:B------:R-:W-:Y:S01]  /*20e0*/  R2UR UR7, R15.reuse ;  /* 0x000000000f0772ca */ /* 0x040fe200000e0000 */
[----:B0-2---:R-:W0:Y:S01]  /*20f0*/  @!P6 LDC.64 R18, c[0x0][0x3e0] ;  /* 0x0000f800ff12eb82 */ /* 0x005e220000000a00 */
[C---:B------:R-:W-:Y:S02]  /*2100*/  R2UR UR8, R14.reuse ;  /* 0x000000000e0872ca */ /* 0x040fe400000e0000 */
[C---:B------:R-:W-:Y:S02]  /*2110*/  R2UR UR9, R15.reuse ;  /* 0x000000000f0972ca */ /* 0x040fe400000e0000 */
[----:B------:R-:W-:Y:S02]  /*2120*/  @!P6 R2UR UR10, R14 ;  /* 0x000000000e0ae2ca */ /* 0x000fe400000e0000 */
[----:B------:R-:W-:-:S02]  /*2130*/  @!P6 R2UR UR11, R15 ;  /* 0x000000000f0be2ca */ /* 0x000fc400000e0000 */
[----:B------:R-:W-:Y:S01]  /*2140*/  @!P6 R2UR UR12, R14 ;  /* 0x000000000e0ce2ca */ /* 0x000fe200000e0000 */
[----:B------:R-:W-:Y:S01]  /*2150*/  @!P0 FMUL R2, R2, 16777216 ;  /* 0x4b80000002028820 */ /* 0x000fe20000400000 */
[C---:B------:R-:W-:Y:S02]  /*2160*/  @!P6 R2UR UR13, R15.reuse ;  /* 0x000000000f0de2ca */ /* 0x040fe400000e0000 */
[C---:B------:R-:W-:Y:S01]  /*2170*/  @!P6 R2UR UR14, R14.reuse ;  /* 0x000000000e0ee2ca */ /* 0x040fe200000e0000 */
[----:B------:R-:W2:Y:S01]  /*2180*/  @!P6 MUFU.RSQ R10, R2 ;  /* 0x00000002000ae308 */ /* 0x000ea20000001400 */
[----:B------:R-:W-:Y:S01]  /*2190*/  @!P6 R2UR UR15, R15 ;  /* 0x000000000f0fe2ca */ /* 0x000fe200000e0000 */
[----:B-1----:R-:W-:Y:S01]  /*21a0*/  IMAD.WIDE R4, R23, 0x4, R4 ;  /* 0x0000000417047825 */ /* 0x002fe200078e0204 */
[----:B------:R-:W-:Y:S02]  /*21b0*/  @!P6 R2UR UR16, R14 ;  /* 0x000000000e10e2ca */ /* 0x000fe400000e0000 */
[----:B------:R-:W-:-:S02]  /*21c0*/  @!P6 R2UR UR17, R15 ;  /* 0x000000000f11e2ca */ /* 0x000fc400000e0000 */
[----:B------:R-:W-:Y:S02]  /*21d0*/  ISETP.NE.AND P1, PT, R16, RZ, PT ;  /* 0x000000ff1000720c */ /* 0x000fe40003f25270 */
[----:B------:R-:W-:Y:S02]  /*21e0*/  FMNMX.NAN R23, RZ, R28, !PT ;  /* 0x0000001cff177209 */ /* 0x000fe40007820000 */
[----:B------:R-:W-:Y:S01]  /*21f0*/  FMNMX.NAN R25, RZ, R30, !PT ;  /* 0x0000001eff197209 */ /* 0x000fe20007820000 */
[----:B--2---:R-:W-:Y:S01]  /*2200*/  @!P0 FMUL R10, R10, 4096 ;  /* 0x458000000a0a8820 */ /* 0x004fe20000400000 */
[----:B------:R-:W-:-:S04]  /*2210*/  IADD3 R8, P0, PT, R4, R21, RZ ;  /* 0x0000001504087210 */ /* 0x000fc80007f1e0ff */
[----:B------:R1:W-:Y:S01]  /*2220*/  @!P6 STS [R11], R10 ;  /* 0x0000000a0b00e388 */ /* 0x0003e20000000800 */
[----:B------:R-:W-:Y:S01]  /*2230*/  IMAD.X R9, R5, 0x1, R20, P0 ;  /* 0x0000000105097824 */ /* 0x000fe200000e0614 */
[----:B------:R-:W-:Y:S01]  /*2240*/  BAR.SYNC.DEFER_BLOCKING 0x0 ;  /* 0x0000000000007b1d */ /* 0x000fe20000010000 */
[----:B-1----:R-:W-:-:S05]  /*2250*/  IADD3 R10, P0, PT, R8, R21, RZ ;  /* 0x00000015080a7210 */ /* 0x002fca0007f1e0ff */
[----:B------:R1:W2:Y:S02]  /*2260*/  LDS R7, [R11] ;  /* 0x000000000b077984 */ /* 0x0002a40000000800 */
[----:B------:R-:W-:Y:S01]  /*2270*/  BAR.SYNC.DEFER_BLOCKING 0x0 ;  /* 0x0000000000007b1d */ /* 0x000fe20000010000 */
[----:B-1----:R-:W-:Y:S01]  /*2280*/  IMAD.X R11, R9, 0x1, R20, P0 ;  /* 0x00000001090b7824 */ /* 0x002fe200000e0614 */
[----:B------:R-:W-:Y:S02]  /*2290*/  IADD3 R12, P0, PT, R10, R21, RZ ;  /* 0x000000150a0c7210 */ /* 0x000fe40007f1e0ff */
[----:B------:R-:W-:-:S03]  /*22a0*/  FMNMX.NAN R21, RZ, R6, !PT ;  /* 0x00000006ff157209 */ /* 0x000fc60007820000 */
[----:B------:R-:W-:Y:S01]  /*22b0*/  IMAD.X R13, R11, 0x1, R20, P0 ;  /* 0x000000010b0d7824 */ /* 0x000fe200000e0614 */
[----:B------:R0:W-:Y:S04]  /*22c0*/  STG.E desc[UR4][R4.64], R23 ;  /* 0x0000001704007986 */ /* 0x0001e8000c101904 */
[----:B------:R1:W-:Y:S04]  /*22d0*/  STG.E desc[UR4][R8.64], R25 ;  /* 0x0000001908007986 */ /* 0x0003e8000c101904 */
[----:B------:R1:W-:Y:S01]  /*22e0*/  STG.E desc[UR6][R10.64], R21 ;  /* 0x000000150a007986 */ /* 0x0003e2000c101906 */
[----:B--2---:R-:W-:Y:S01]  /*22f0*/  FMUL R7, R24, R7 ;  /* 0x0000000718077220 */ /* 0x004fe20000400000 */
[----:B0-----:R-:W-:-:S04]  /*2300*/  @!P6 IMAD.WIDE R4, R31, 0x4, R18 ;  /* 0x000000041f04e825 */ /* 0x001fc800078e0212 */
[----:B------:R-:W-:-:S05]  /*2310*/  FMNMX.NAN R7, RZ, R7, !PT ;  /* 0x00000007ff077209 */ /* 0x000fca0007820000 */
[----:B------:R1:W-:Y:S04]  /*2320*/  STG.E desc[UR8][R12.64], R7 ;  /* 0x000000070c007986 */ /* 0x0003e8000c101908 */
[----:B------:R1:W-:Y:S04]  /*2330*/  @!P6 STG.E desc[UR10][R4.64], R26 ;  /* 0x0000001a0400e986 */ /* 0x0003e8000c10190a */
[----:B------:R1:W-:Y:S04]  /*2340*/  @!P6 STG.E desc[UR12][R4.64+0x4], R29 ;  /* 0x0000041d0400e986 */ /* 0x0003e8000c10190c */
[----:B------:R1:W-:Y:S04]  /*2350*/  @!P6 STG.E desc[UR14][R4.64+0x8], R32 ;  /* 0x000008200400e986 */ /* 0x0003e8000c10190e */
[----:B------:R1:W-:Y:S01]  /*2360*/  @!P6 STG.E desc[UR16][R4.64+0xc], R0 ;  /* 0x00000c000400e986 */ /* 0x0003e2000c101910 */
[----:B------:R-:W-:Y:S05]  /*2370*/  @P1 EXIT ;  /* 0x000000000000194d */ /* 0x000fea0003800000 */
[----:B-1----:R-:W0:Y:S01]  /*2380*/  LDC.64 R4, c[0x0][0x3f8] ;  /* 0x0000fe00ff047b82 */ /* 0x002e220000000a00 */
[C---:B------:R-:W-:Y:S01]  /*2390*/  R2UR UR4, R14.reuse ;  /* 0x000000000e0472ca */ /* 0x040fe200000e0000 */
[----:B------:R-:W-:Y:S01]  /*23a0*/  IMAD R17, R17, 0x20, R22 ;  /* 0x0000002011117824 */ /* 0x000fe200078e0216 */
[C---:B------:R-:W-:Y:S02]  /*23b0*/  R2UR UR5, R15.reuse ;  /* 0x000000000f0572ca */ /* 0x040fe400000e0000 */
[C---:B------:R-:W-:Y:S02]  /*23c0*/  R2UR UR6, R14.reuse ;  /* 0x000000000e0672ca */ /* 0x040fe400000e0000 */
[C---:B------:R-:W-:Y:S02]  /*23d0*/  R2UR UR7, R15.reuse ;  /* 0x000000000f0772ca */ /* 0x040fe400000e0000 */
[----:B------:R-:W-:Y:S02]  /*23e0*/  R2UR UR8, R14 ;  /* 0x000000000e0872ca */ /* 0x000fe400000e0000 */
[----:B------:R-:W-:-:S02]  /*23f0*/  R2UR UR9, R15 ;  /* 0x000000000f0972ca */ /* 0x000fc400000e0000 */
[----:B------:R-:W-:Y:S02]  /*2400*/  R2UR UR10, R14 ;  /* 0x000000000e0a72ca */ /* 0x000fe400000e0000 */
[----:B------:R-:W-:Y:S01]  /*2410*/  R2UR UR11, R15 ;  /* 0x000000000f0b72ca */ /* 0x000fe200000e0000 */
[----:B0-----:R-:W-:-:S05]  /*2420*/  IMAD.WIDE R4, R17, 0x4, R4 ;  /* 0x0000000411047825 */ /* 0x001fca00078e0204 */
[----:B------:R-:W-:Y:S04]  /*2430*/  STG.E desc[UR4][R4.64], R27 ;  /* 0x0000001b04007986 */ /* 0x000fe8000c101904 */
[----:B------:R-:W-:Y:S04]  /*2440*/  STG.E desc[UR6][R4.64+0x4], R33 ;  /* 0x0000042104007986 */ /* 0x000fe8000c101906 */
[----:B------:R-:W-:Y:S04]  /*2450*/  STG.E desc[UR8][R4.64+0x8], R35 ;  /* 0x0000082304007986 */ /* 0x000fe8000c101908 */
[----:B------:R-:W-:Y:S01]  /*2460*/  STG.E desc[UR10][R4.64+0xc], R3 ;  /* 0x00000c0304007986 */ /* 0x000fe2000c10190a */
[----:B------:R-:W-:Y:S05]  /*2470*/  EXIT ;  /* 0x000000000000794d */ /* 0x000fea0003800000 */
.L_x_3:
[----:B------:R-:W-:Y:S01]  /*2480*/  IMAD R26, R17, 0x2, R22 ;  /* 0x00000002111a7824 */ /* 0x000fe200078e0216 */
[----:B------:R-:W0:Y:S01]  /*2490*/  LDC R13, c[0x0][0x3a8] ;  /* 0x0000ea00ff0d7b82 */ /* 0x000e220000000800 */
[----:B------:R-:W0:Y:S01]  /*24a0*/  LDCU UR4, c[0x0][0x3b0] ;  /* 0x00007600ff0477ac */ /* 0x000e220008000800 */
[----:B------:R-:W-:Y:S02]  /*24b0*/  IMAD.MOV.U32 R18, RZ, RZ, RZ ;  /* 0x000000ffff127224 */ /* 0x000fe400078e00ff */
[----:B------:R-:W-:-:S13]  /*24c0*/  ISETP.GE.AND P0, PT, R26, R6, PT ;  /* 0x000000061a00720c */ /* 0x000fda0003f06270 */
[----:B------:R-:W1:Y:S01]  /*24d0*/  @!P0 LDC.64 R2, c[0x0][0x380] ;  /* 0x0000e000ff028b82 */ /* 0x000e620000000a00 */
[----:B------:R-:W-:Y:S01]  /*24e0*/  @!P0 R2UR UR5, R15 ;  /* 0x000000000f0582ca */ /* 0x000fe200000e0000 */
[----:B0-----:R-:W-:Y:S01]  /*24f0*/  IMAD R13, R13, UR4, RZ ;  /* 0x000000040d0d7c24 */ /* 0x001fe2000f8e02ff */
[----:B------:R-:W-:-:S03]  /*2500*/  @!P0 R2UR UR4, R14 ;  /* 0x000000000e0482ca */ /* 0x000fc600000e0000 */
[----:B------:R-:W-:-:S04]  /*2510*/  @!P0 IMAD R7, R26, R13, R16 ;  /* 0x0000000d1a078224 */ /* 0x000fc800078e0210 */
[----:B-1----:R-:W-:-:S06]  /*2520*/  @!P0 IMAD.WIDE R2, R7, 0x4, R2 ;  /* 0x0000000407028825 */ /* 0x002fcc00078e0202 */
[----:B------:R0:W2:Y:S01]  /*2530*/  @!P0 LDG.E R18, desc[UR4][R2.64] ;  /* 0x0000000402128981 */ /* 0x0000a2000c1e1900 */
[C---:B------:R-:W-:Y:S02]  /*2540*/  VIADD R7, R26.reuse, 0x1 ;  /* 0x000000011a077836 */ /* 0x040fe40000000000 */
[C---:B------:R-:W-:Y:S02]  /*2550*/  VIADD R19, R26.reuse, 0x2 ;  /* 0x000000021a137836 */ /* 0x040fe40000000000 */
[----:B------:R-:W-:Y:S01]  /*2560*/  VIADD R23, R26, 0x3 ;  /* 0x000000031a177836 */ /* 0x000fe20000000000 */
[-C--:B------:R-:W-:Y:S01]  /*2570*/  ISETP.GE.AND P0, PT, R7, R6.reuse, PT ;  /* 0x000000060700720c */ /* 0x080fe20003f06270 */
[----:B------:R-:W-:Y:S01]  /*2580*/  IMAD.MOV.U32 R24, RZ, RZ, RZ ;  /* 0x000000ffff187224 */ /* 0x000fe200078e00ff */
[-C--:B------:R-:W-:Y:S01]  /*2590*/  ISETP.GE.AND P1, PT, R19, R6.reuse, PT ;  /* 0x000000061300720c */ /* 0x080fe20003f26270 */
[----:B------:R-:W-:Y:S01]  /*25a0*/  IMAD.MOV.U32 R31, RZ, RZ, RZ ;  /* 0x000000ffff1f7224 */ /* 0x000fe200078e00ff */
[----:B------:R-:W-:-:S09]  /*25b0*/  ISETP.GE.AND P2, PT, R23, R6, PT ;  /* 0x000000061700720c */ /* 0x000fd20003f46270 */
[----:B------:R-:W1:Y:S01]  /*25c0*/  @!P0 LDC.64 R8, c[0x0][0x380] ;  /* 0x0000e000ff088b82 */ /* 0x000e620000000a00 */
[C-C-:B0-----:R-:W-:Y:S01]  /*25d0*/  @!P0 IMAD R3, R13.reuse, R7, R16.reuse ;  /* 0x000000070d038224 */ /* 0x141fe200078e0210 */
[C---:B------:R-:W-:Y:S01]  /*25e0*/  @!P0 R2UR UR4, R14.reuse ;  /* 0x000000000e0482ca */ /* 0x040fe200000e0000 */
[--C-:B------:R-:W-:Y:S01]  /*25f0*/  @!P1 IMAD R19, R13, R19, R16.reuse ;  /* 0x000000130d139224 */ /* 0x100fe200078e0210 */
[----:B------:R-:W-:Y:S01]  /*2600*/  @!P0 R2UR UR5, R15 ;  /* 0x000000000f0582ca */ /* 0x000fe200000e0000 */
[----:B------:R-:W0:Y:S01]  /*2610*/  S2R R30, SR_TID.Y ;  /* 0x00000000001e7919 */ /* 0x000e220000002200 */
[----:B------:R-:W-:Y:S01]  /*2620*/  @!P2 IMAD R23, R13, R23, R16 ;  /* 0x000000170d17a224 */ /* 0x000fe200078e0210 */
[----:B------:R-:W-:Y:S01]  /*2630*/  @!P1 R2UR UR6, R14 ;  /* 0x000000000e0692ca */ /* 0x000fe200000e0000 */
[----:B------:R-:W3:Y:S01]  /*2640*/  @!P1 LDC.64 R10, c[0x0][0x380] ;  /* 0x0000e000ff0a9b82 */ /* 0x000ee20000000a00 */
[----:B------:R-:W-:-:S07]  /*2650*/  @!P1 R2UR UR7, R15 ;  /* 0x000000000f0792ca */ /* 0x000fce00000e0000 */
[----:B------:R-:W4:Y:S01]  /*2660*/  LDC R27, c[0x0][0x360] ;  /* 0x0000d800ff1b7b82 */ /* 0x000f220000000800 */
[----:B------:R-:W-:Y:S01]  /*2670*/  IMAD.IADD R33, R17, 0x1, R12 ;  /* 0x0000000111217824 */ /* 0x000fe200078e020c */
[----:B------:R-:W-:Y:S02]  /*2680*/  @!P2 R2UR UR8, R14 ;  /* 0x000000000e08a2ca */ /* 0x000fe400000e0000 */
[----:B------:R-:W-:-:S04]  /*2690*/  @!P2 R2UR UR9, R15 ;  /* 0x000000000f09a2ca */ /* 0x000fc800000e0000 */
[----:B------:R-:W0:Y:S01]  /*26a0*/  @!P2 LDC.64 R20, c[0x0][0x380] ;  /* 0x0000e000ff14ab82 */ /* 0x000e220000000a00 */
[----:B------:R-:W0:Y:S01]  /*26b0*/  S2R R7, SR_TID.Z ;  /* 0x0000000000077919 */ /* 0x000e220000002300 */
[----:B-1----:R-:W-:-:S04]  /*26c0*/  @!P0 IMAD.WIDE R2, R3, 0x4, R8 ;  /* 0x0000000403028825 */ /* 0x002fc800078e0208 */
[----:B---3--:R-:W-:Y:S01]  /*26d0*/  @!P1 IMAD.WIDE R8, R19, 0x4, R10 ;  /* 0x0000000413089825 */ /* 0x008fe200078e020a */
[----:B----4-:R-:W1:Y:S03]  /*26e0*/  FLO.U32 R0, R27 ;  /* 0x0000001b00007300 */ /* 0x010e6600000e0000 */
[----:B------:R-:W-:Y:S01]  /*26f0*/  IMAD.SHL.U32 R33, R33, 0x4, RZ ;  /* 0x0000000421217824 */ /* 0x000fe200078e00ff */
[----:B------:R-:W5:Y:S01]  /*2700*/  @!P1 LDG.E R24, desc[UR6][R8.64] ;  /* 0x0000000608189981 */ /* 0x000f62000c1e1900 */
[----:B0-----:R-:W-:Y:S02]  /*2710*/  @!P2 IMAD.WIDE R10, R23, 0x4, R20 ;  /* 0x00000004170aa825 */ /* 0x001fe400078e0214 */
[----:B------:R-:W0:Y:S02]  /*2720*/  S2R R20, SR_CgaCtaId ;  /* 0x0000000000147919 */ /* 0x000e240000008800 */
[----:B------:R-:W-:Y:S01]  /*2730*/  IMAD.MOV.U32 R21, RZ, RZ, RZ ;  /* 0x000000ffff157224 */ /* 0x000fe200078e00ff */
[----:B------:R-:W-:Y:S01]  /*2740*/  ISETP.GE.AND P1, PT, R33, R6, PT ;  /* 0x000000062100720c */ /* 0x000fe20003f26270 */
[----:B------:R-:W-:Y:S01]  /*2750*/  IMAD.MOV.U32 R19, RZ, RZ, -0x80000000 ;  /* 0x80000000ff137424 */ /* 0x000fe200078e00ff */
[----:B-1----:R-:W-:Y:S01]  /*2760*/  IADD3 R0, PT, PT, -R0, 0x1f, RZ ;  /* 0x0000001f00007810 */ /* 0x002fe20007ffe1ff */
[----:B------:R-:W5:Y:S04]  /*2770*/  @!P2 LDG.E R31, desc[UR8][R10.64] ;  /* 0x000000080a1fa981 */ /* 0x000f68000c1e1900 */
[----:B------:R1:W5:Y:S01]  /*2780*/  @!P0 LDG.E R21, desc[UR4][R2.64] ;  /* 0x0000000402158981 */ /* 0x000362000c1e1900 */
[----:B------:R-:W3:Y:S01]  /*2790*/  LDCU UR4, c[0x0][0x364] ;  /* 0x00006c80ff0477ac */ /* 0x000ee20008000800 */
[----:B-1----:R-:W-:Y:S01]  /*27a0*/  MOV R2, 0x400 ;  /* 0x0000040000027802 */ /* 0x002fe20000000f00 */
[----:B---3--:R-:W-:-:S04]  /*27b0*/  IMAD R30, R7, UR4, R30 ;  /* 0x00000004071e7c24 */ /* 0x008fc8000f8e021e */
[----:B------:R-:W-:Y:S02]  /*27c0*/  VIADD R7, R2, 0x10 ;  /* 0x0000001002077836 */ /* 0x000fe40000000000 */
[----:B------:R-:W-:-:S03]  /*27d0*/  IMAD R28, R30, R27, R16 ;  /* 0x0000001b1e1c7224 */ /* 0x000fc600078e0210 */
[----:B0-----:R-:W-:Y:S02]  /*27e0*/  LEA R9, R20, R7, 0x18 ;  /* 0x0000000714097211 */ /* 0x001fe400078ec0ff */
[----:B------:R-:W-:-:S03]  /*27f0*/  SHF.R.U32.HI R3, RZ, R0, R19 ;  /* 0x00000000ff037219 */ /* 0x000fc60000011613 */
[----:B------:R-:W-:Y:S01]  /*2800*/  IMAD R28, R28, 0x4, R9 ;  /* 0x000000041c1c7824 */ /* 0x000fe200078e0209 */
[----:B------:R-:W-:Y:S05]  /*2810*/  WARPSYNC.ALL ;  /* 0x0000000000007948 */ /* 0x000fea0003800000 */
[----:B------:R-:W-:-:S05]  /*2820*/  IMAD.IADD R2, R3, 0x1, R16 ;  /* 0x0000000103027824 */ /* 0x000fca00078e0210 */
[----:B------:R-:W-:-:S04]  /*2830*/  ISETP.GE.U32.AND P0, PT, R2, R27, PT ;  /* 0x0000001b0200720c */ /* 0x000fc80003f06070 */
[----:B------:R-:W-:Y:S01]  /*2840*/  ISETP.LT.U32.AND P0, PT, R16, R3, !P0 ;  /* 0x000000031000720c */ /* 0x000fe20004701070 */
[----:B------:R-:W-:Y:S01]  /*2850*/  IMAD R32, R3, 0x4, R28 ;  /* 0x0000000403207824 */ /* 0x000fe200078e021c */
[----:B------:R0:W1:Y:S01]  /*2860*/  MUFU.RCP R8, R5 ;  /* 0x0000000500087308 */ /* 0x0000620000001000 */
[----:B------:R-:W-:Y:S01]  /*2870*/  IMAD.MOV.U32 R29, RZ, RZ, 0x40000000 ;  /* 0x40000000ff1d7424 */ /* 0x000fe200078e00ff */
[----:B------:R-:W-:-:S04]  /*2880*/  ISETP.GE.AND P4, PT, R33, R6, PT ;  /* 0x000000062100720c */ /* 0x000fc80003f86270 */
[----:B------:R-:W-:Y:S02]  /*2890*/  ISETP.EQ.AND P4, PT, R16, RZ, !P4 ;  /* 0x000000ff1000720c */ /* 0x000fe40006782270 */
[----:B------:R-:W-:Y:S02]  /*28a0*/  SHF.R.U32.HI R29, RZ, R0, R29 ;  /* 0x00000000ff1d7219 */ /* 0x000fe4000001161d */
[----:B--2---:R-:W-:-:S05]  /*28b0*/  FSEL R7, R18, RZ, !P1 ;  /* 0x000000ff12077208 */ /* 0x004fca0004800000 */
[----:B------:R-:W-:Y:S01]  /*28c0*/  STS [R28], R7 ;  /* 0x000000071c007388 */ /* 0x000fe20000000800 */
[----:B------:R-:W-:Y:S06]  /*28d0*/  BAR.SYNC.DEFER_BLOCKING 0x0 ;  /* 0x0000000000007b1d */ /* 0x000fec0000010000 */
[----:B------:R-:W-:Y:S04]  /*28e0*/  @P0 LDS R2, [R32] ;  /* 0x0000000020020984 */ /* 0x000fe80000000800 */
[----:B------:R-:W2:Y:S01]  /*28f0*/  @P0 LDS R3, [R28] ;  /* 0x000000001c030984 */ /* 0x000ea20000000800 */
[----:B------:R-:W-:Y:S01]  /*2900*/  ISETP.GE.U32.AND P1, PT, R27, 0x4, PT ;  /* 0x000000041b00780c */ /* 0x000fe20003f26070 */
[----:B--2---:R-:W-:Y:S01]  /*2910*/  @P0 FADD R3, R2, R3 ;  /* 0x0000000302030221 */ /* 0x004fe20000000000 */
[----:B------:R-:W-:-:S04]  /*2920*/  IMAD.MOV.U32 R2, RZ, RZ, RZ ;  /* 0x000000ffff027224 */ /* 0x000fc800078e00ff */
[----:B------:R0:W-:Y:S01]  /*2930*/  @P0 STS [R28], R3 ;  /* 0x000000031c000388 */ /* 0x0001e20000000800 */
[----:B------:R-:W-:Y:S06]  /*2940*/  BAR.SYNC.DEFER_BLOCKING 0x0 ;  /* 0x0000000000007b1d */ /* 0x000fec0000010000 */
[----:B-1----:R-:W-:Y:S05]  /*2950*/  @!P1 BRA `(.L_x_52) ;  /* 0x00000000002c9947 */ /* 0x002fea0003800000 */
[----:B0-----:R-:W-:-:S07]  /*2960*/  MOV R3, R29 ;  /* 0x0000001d00037202 */ /* 0x001fce0000000f00 */
.L_x_53:
        /* <DEDUP_REMOVED lines=10> */
.L_x_52:
[----:B------:R-:W-:Y:S04]  /*2a10*/  BSSY.RECONVERGENT B0, `(.L_x_54) ;  /* 0x0000007000007945 */ /* 0x000fe80003800200 */
[----:B------:R-:W-:Y:S05]  /*2a20*/  @!P4 BRA `(.L_x_55) ;  /* 0x000000000014c947 */ /* 0x000fea0003800000 */
[----:B------:R-:W-:Y:S01]  /*2a30*/  ISETP.GE.U32.AND P1, PT, R27, 0x2, PT ;  /* 0x000000021b00780c */ /* 0x000fe20003f26070 */
[----:B------:R-:W1:-:S12]  /*2a40*/  LDS R2, [R28] ;  /* 0x000000001c027984 */ /* 0x000e580000000800 */
[----:B0-----:R-:W0:Y:S01]  /*2a50*/  @P1 LDS R3, [R28+0x4] ;  /* 0x000004001c031984 */ /* 0x001e220000000800 */
[----:B-1----:R-:W-:-:S04]  /*2a60*/  FADD R2, RZ, R2 ;  /* 0x00000002ff027221 */ /* 0x002fc80000000000 */
[----:B0-----:R-:W-:-:S07]  /*2a70*/  @P1 FADD R2, R2, R3 ;  /* 0x0000000302021221 */ /* 0x001fce0000000000 */
.L_x_55:
[----:B------:R-:W-:Y:S05]  /*2a80*/  BSYNC.RECONVERGENT B0 ;  /* 0x0000000000007941 */ /* 0x000fea0003800200 */
.L_x_54:
[----:B------:R-:W-:Y:S01]  /*2a90*/  BAR.SYNC.DEFER_BLOCKING 0x0 ;  /* 0x0000000000007b1d */ /* 0x000fe20000010000 */
[----:B0-----:R-:W-:Y:S01]  /*2aa0*/  FFMA R3, -R5, R8, 1 ;  /* 0x3f80000005037423 */ /* 0x001fe20000000108 */
[----:B------:R-:W-:Y:S01]  /*2ab0*/  ISETP.NE.AND P6, PT, R16, RZ, PT ;  /* 0x000000ff1000720c */ /* 0x000fe20003fc5270 */
[----:B------:R-:W-:Y:S02]  /*2ac0*/  IMAD R30, R30, 0x4, R9 ;  /* 0x000000041e1e7824 */ /* 0x000fe400078e0209 */
[----:B------:R-:W-:Y:S01]  /*2ad0*/  FFMA R0, R8, R3, R8 ;  /* 0x0000000308007223 */ /* 0x000fe20000000008 */
[----:B------:R-:W0:Y:S01]  /*2ae0*/  FCHK P1, R2, R5 ;  /* 0x0000000502007302 */ /* 0x000e220000020000 */
[----:B------:R-:W-:Y:S02]  /*2af0*/  BSSY.RECONVERGENT B2, `(.L_x_56) ;  /* 0x000000a000027945 */ /* 0x000fe40003800200 */
[----:B------:R-:W-:-:S04]  /*2b00*/  FFMA R11, R0, R2, RZ ;  /* 0x00000002000b7223 */ /* 0x000fc800000000ff */
[----:B------:R-:W-:-:S04]  /*2b10*/  FFMA R3, -R5, R11, R2 ;  /* 0x0000000b05037223 */ /* 0x000fc80000000102 */
[----:B------:R-:W-:Y:S01]  /*2b20*/  FFMA R11, R0, R3, R11 ;  /* 0x00000003000b7223 */ /* 0x000fe2000000000b */
[----:B0-----:R-:W-:Y:S06]  /*2b30*/  @!P1 BRA `(.L_x_57) ;  /* 0x0000000000149947 */ /* 0x001fec0003800000 */
[----:B------:R-:W-:Y:S01]  /*2b40*/  IMAD.MOV.U32 R0, RZ, RZ, R2 ;  /* 0x000000ffff007224 */ /* 0x000fe200078e0002 */
[----:B------:R-:W-:Y:S01]  /*2b50*/  MOV R2, 0x2b80 ;  /* 0x00002b8000027802 */ /* 0x000fe20000000f00 */
[----:B------:R-:W-:-:S07]  /*2b60*/  IMAD.MOV.U32 R3, RZ, RZ, R5 ;  /* 0x000000ffff037224 */ /* 0x000fce00078e0005 */
[----:B-----5:R-:W-:Y:S05]  /*2b70*/  CALL.REL.NOINC `($__internal_1_$__cuda_sm3x_div_rn_noftz_f32_slowpath) ;  /* 0x0000001c00ec7944 */ /* 0x020fea0003c00000 */
[----:B------:R-:W-:-:S07]  /*2b80*/  IMAD.MOV.U32 R11, RZ, RZ, R0 ;  /* 0x000000ffff0b7224 */ /* 0x000fce00078e0000 */
.L_x_57:
[----:B------:R-:W-:Y:S05]  /*2b90*/  BSYNC.RECONVERGENT B2 ;  /* 0x0000000000027941 */ /* 0x000fea0003800200 */
.L_x_56:
[----:B------:R-:W-:Y:S01]  /*2ba0*/  @!P6 STS [R30], R11 ;  /* 0x0000000b1e00e388 */ /* 0x000fe20000000800 */
[----:B------:R-:W-:Y:S01]  /*2bb0*/  BAR.SYNC.DEFER_BLOCKING 0x0 ;  /* 0x0000000000007b1d */ /* 0x000fe20000010000 */
[----:B------:R-:W-:Y:S01]  /*2bc0*/  ISETP.GE.AND P1, PT, R33, R6, PT ;  /* 0x000000062100720c */ /* 0x000fe20003f26270 */
[----:B------:R-:W-:Y:S01]  /*2bd0*/  IMAD.MOV.U32 R19, RZ, RZ, RZ ;  /* 0x000000ffff137224 */ /* 0x000fe200078e00ff */
[----:B------:R-:W-:-:S03]  /*2be0*/  ISETP.NE.AND P2, PT, R16, RZ, PT ;  /* 0x000000ff1000720c */ /* 0x000fc60003f45270 */
[----:B------:R-:W0:Y:S02]  /*2bf0*/  LDS R3, [R30] ;  /* 0x000000001e037984 */ /* 0x000e240000000800 */
[----:B0-----:R-:W-:-:S04]  /*2c00*/  FADD R23, -R3, R18 ;  /* 0x0000001203177221 */ /* 0x001fc80000000100 */
[----:B------:R-:W-:-:S05]  /*2c10*/  FMUL R0, R23, R23 ;  /* 0x0000001717007220 */ /* 0x000fca0000400000 */
[----:B------:R-:W-:Y:S01]  /*2c20*/  FSEL R3, R0, RZ, !P1 ;  /* 0x000000ff00037208 */ /* 0x000fe20004800000 */
[----:B------:R-:W-:Y:S01]  /*2c30*/  BAR.SYNC.DEFER_BLOCKING 0x0 ;  /* 0x0000000000007b1d */ /* 0x000fe20000010000 */
[----:B------:R-:W-:-:S05]  /*2c40*/  ISETP.GE.U32.AND P1, PT, R27, 0x4, PT ;  /* 0x000000041b00780c */ /* 0x000fca0003f26070 */
        /* <DEDUP_REMOVED lines=10> */
.L_x_59:
        /* <DEDUP_REMOVED lines=10> */
.L_x_58:
[----:B------:R-:W-:Y:S04]  /*2d90*/  BSSY.RECONVERGENT B0, `(.L_x_60) ;  /* 0x0000007000007945 */ /* 0x000fe80003800200 */
[----:B------:R-:W-:Y:S05]  /*2da0*/  @!P4 BRA `(.L_x_61) ;  /* 0x000000000014c947 */ /* 0x000fea0003800000 */
[----:B------:R-:W-:Y:S01]  /*2db0*/  ISETP.GE.U32.AND P1, PT, R27, 0x2, PT ;  /* 0x000000021b00780c */ /* 0x000fe20003f26070 */
[----:B------:R-:W1:-:S12]  /*2dc0*/  LDS R19, [R28] ;  /* 0x000000001c137984 */ /* 0x000e580000000800 */
[----:B------:R-:W2:Y:S01]  /*2dd0*/  @P1 LDS R0, [R28+0x4] ;  /* 0x000004001c001984 */ /* 0x000ea20000000800 */
[----:B-1----:R-:W-:-:S04]  /*2de0*/  FADD R19, RZ, R19 ;  /* 0x00000013ff137221 */ /* 0x002fc80000000000 */
[----:B--2---:R-:W-:-:S07]  /*2df0*/  @P1 FADD R19, R19, R0 ;  /* 0x0000000013131221 */ /* 0x004fce0000000000 */
.L_x_61:
[----:B------:R-:W-:Y:S05]  /*2e00*/  BSYNC.RECONVERGENT B0 ;  /* 0x0000000000007941 */ /* 0x000fea0003800200 */
.L_x_60:
[----:B------:R-:W-:Y:S01]  /*2e10*/  BAR.SYNC.DEFER_BLOCKING 0x0 ;  /* 0x0000000000007b1d */ /* 0x000fe20000010000 */
[----:B------:R-:W-:Y:S01]  /*2e20*/  ISETP.NE.AND P3, PT, R16, RZ, PT ;  /* 0x000000ff1000720c */ /* 0x000fe20003f65270 */
[----:B0-----:R-:W-:Y:S01]  /*2e30*/  VIADD R7, R33, 0x1 ;  /* 0x0000000121077836 */ /* 0x001fe20000000000 */
[----:B------:R-:W-:Y:S01]  /*2e40*/  PLOP3.LUT P1, PT, PT, PT, PT, 0x80, 0x8 ;  /* 0x000000000008781c */ /* 0x000fe20003f2f070 */
[----:B------:R-:W-:Y:S02]  /*2e50*/  IMAD.MOV.U32 R2, RZ, RZ, RZ ;  /* 0x000000ffff027224 */ /* 0x000fe400078e00ff */
[----:B------:R-:W-:Y:S01]  /*2e60*/  MUFU.RCP R8, R5 ;  /* 0x0000000500087308 */ /* 0x000fe20000001000 */
[----:B------:R-:W-:-:S04]  /*2e70*/  ISETP.GE.AND P4, PT, R7, R6, PT ;  /* 0x000000060700720c */ /* 0x000fc80003f86270 */
[----:B-----5:R-:W-:Y:S02]  /*2e80*/  FSEL R7, R21, RZ, !P4 ;  /* 0x000000ff15077208 */ /* 0x020fe40006000000 */
        /* <DEDUP_REMOVED lines=8> */
[----:B------:R-:W-:Y:S01]  /*2f10*/  @!P3 STS [R30], R3 ;  /* 0x000000031e00b388 */ /* 0x000fe20000000800 */
[----:B------:R-:W-:Y:S06]  /*2f20*/  BAR.SYNC.DEFER_BLOCKING 0x0 ;  /* 0x0000000000007b1d */ /* 0x000fec0000010000 */
[----:B------:R-:W-:Y:S02]  /*2f30*/  LDS R20, [R30] ;  /* 0x000000001e147984 */ /* 0x000fe40000000800 */
        /* <DEDUP_REMOVED lines=10> */
.L_x_63:
[----:B------:R-:W-:-:S13]  /*2fe0*/  ISETP.GE.U32.AND P1, PT, R16, R3, PT ;  /* 0x000000031000720c */ /* 0x000fda0003f26070 */
[----:B------:R-:W-:Y:S01]  /*2ff0*/  @!P1 IMAD R0, R3, 0x4, R28 ;  /* 0x0000000403009824 */ /* 0x000fe200078e021c */
[----:B------:R-:W-:Y:S05]  /*3000*/  @!P1 LDS R7, [R28] ;  /* 0x000000001c079984 */ /* 0x000fea0000000800 */
[----:B------:R-:W1:Y:S02]  /*3010*/  @!P1 LDS R0, [R0] ;  /* 0x0000000000009984 */ /* 0x000e640000000800 */
[----:B-1----:R-:W-:-:S05]  /*3020*/  @!P1 FADD R7, R0, R7 ;  /* 0x0000000700079221 */ /* 0x002fca0000000000 */
[----:B------:R1:W-:Y:S01]  /*3030*/  @!P1 STS [R28], R7 ;  /* 0x000000071c009388 */ /* 0x0003e20000000800 */
[----:B------:R-:W-:Y:S01]  /*3040*/  BAR.SYNC.DEFER_BLOCKING 0x0 ;  /* 0x0000000000007b1d */ /* 0x000fe20000010000 */
[----:B------:R-:W-:Y:S02]  /*3050*/  ISETP.GT.U32.AND P1, PT, R3, 0x3, PT ;  /* 0x000000030300780c */ /* 0x000fe40003f24070 */
[----:B------:R-:W-:-:S11]  /*3060*/  SHF.R.U32.HI R3, RZ, 0x1, R3 ;  /* 0x00000001ff037819 */ /* 0x000fd60000011603 */
[----:B-1----:R-:W-:Y:S05]  /*3070*/  @P1 BRA `(.L_x_63) ;  /* 0xfffffffc00d81947 */ /* 0x002fea000383ffff */
.L_x_62:
[----:B------:R-:W-:Y:S04]  /*3080*/  BSSY.RECONVERGENT B0, `(.L_x_64) ;  /* 0x0000007000007945 */ /* 0x000fe80003800200 */
[----:B------:R-:W-:Y:S05]  /*3090*/  @!P6 BRA `(.L_x_65) ;  /* 0x000000000014e947 */ /* 0x000fea0003800000 */
[----:B------:R-:W-:Y:S01]  /*30a0*/  ISETP.GE.U32.AND P1, PT, R27, 0x2, PT ;  /* 0x000000021b00780c */ /* 0x000fe20003f26070 */
[----:B------:R-:W1:-:S12]  /*30b0*/  LDS R2, [R28] ;  /* 0x000000001c027984 */ /* 0x000e580000000800 */
[----:B------:R-:W2:Y:S01]  /*30c0*/  @P1 LDS R3, [R28+0x4] ;  /* 0x000004001c031984 */ /* 0x000ea20000000800 */
[----:B-1----:R-:W-:-:S04]  /*30d0*/  FADD R2, RZ, R2 ;  /* 0x00000002ff027221 */ /* 0x002fc80000000000 */
[----:B--2---:R-:W-:-:S07]  /*30e0*/  @P1 FADD R2, R2, R3 ;  /* 0x0000000302021221 */ /* 0x004fce0000000000 */
.L_x_65:
[----:B------:R-:W-:Y:S05]  /*30f0*/  BSYNC.RECONVERGENT B0 ;  /* 0x0000000000007941 */ /* 0x000fea0003800200 */
.L_x_64:
[----:B------:R-:W-:Y:S01]  /*3100*/  BAR.SYNC.DEFER_BLOCKING 0x0 ;  /* 0x0000000000007b1d */ /* 0x000fe20000010000 */
[----:B------:R-:W-:Y:S01]  /*3110*/  FFMA R3, -R5, R8, 1 ;  /* 0x3f80000005037423 */ /* 0x000fe20000000108 */
[----:B------:R-:W-:-:S03]  /*3120*/  FMUL R20, R23, R20 ;  /* 0x0000001417147220 */ /* 0x000fc60000400000 */
[----:B------:R-:W-:Y:S01]  /*3130*/  FFMA R0, R8, R3, R8 ;  /* 0x0000000308007223 */ /* 0x000fe20000000008 */
[----:B------:R-:W1:Y:S01]  /*3140*/  FCHK P1, R2, R5 ;  /* 0x0000000502007302 */ /* 0x000e620000020000 */
[----:B------:R-:W-:Y:S02]  /*3150*/  BSSY.RECONVERGENT B2, `(.L_x_66) ;  /* 0x000000a000027945 */ /* 0x000fe40003800200 */
[----:B------:R-:W-:-:S04]  /*3160*/  FFMA R3, R0, R2, RZ ;  /* 0x0000000200037223 */ /* 0x000fc800000000ff */
[----:B------:R-:W-:-:S04]  /*3170*/  FFMA R18, -R5, R3, R2 ;  /* 0x0000000305127223 */ /* 0x000fc80000000102 */
[----:B------:R-:W-:Y:S01]  /*3180*/  FFMA R18, R0, R18, R3 ;  /* 0x0000001200127223 */ /* 0x000fe20000000003 */
[----:B-1----:R-:W-:Y:S06]  /*3190*/  @!P1 BRA `(.L_x_67) ;  /* 0x0000000000149947 */ /* 0x002fec0003800000 */
[----:B------:R-:W-:Y:S01]  /*31a0*/  IMAD.MOV.U32 R0, RZ, RZ, R2 ;  /* 0x000000ffff007224 */ /* 0x000fe200078e0002 */
[----:B------:R-:W-:Y:S01]  /*31b0*/  MOV R2, 0x31e0 ;  /* 0x000031e000027802 */ /* 0x000fe20000000f00 */
[----:B------:R-:W-:-:S07]  /*31c0*/  IMAD.MOV.U32 R3, RZ, RZ, R5 ;  /* 0x000000ffff037224 */ /* 0x000fce00078e0005 */
[----:B0-----:R-:W-:Y:S05]  /*31d0*/  CALL.REL.NOINC `($__internal_1_$__cuda_sm3x_div_rn_noftz_f32_slowpath) ;  /* 0x0000001800547944 */ /* 0x001fea0003c00000 */
[----:B------:R-:W-:-:S07]  /*31e0*/  IMAD.MOV.U32 R18, RZ, RZ, R0 ;  /* 0x000000ffff127224 */ /* 0x000fce00078e0000 */
.L_x_67:
[----:B------:R-:W-:Y:S05]  /*31f0*/  BSYNC.RECONVERGENT B2 ;  /* 0x0000000000027941 */ /* 0x000fea0003800200 */
.L_x_66:
[----:B------:R-:W-:Y:S01]  /*3200*/  ISETP.NE.AND P1, PT, R16, RZ, PT ;  /* 0x000000ff1000720c */ /* 0x000fe20003f25270 */
[----:B------:R-:W-:Y:S01]  /*3210*/  IMAD.MOV.U32 R23, RZ, RZ, RZ ;  /* 0x000000ffff177224 */ /* 0x000fe200078e00ff */
[----:B------:R-:W-:-:S11]  /*3220*/  ISETP.GE.U32.AND P2, PT, R27, 0x4, PT ;  /* 0x000000041b00780c */ /* 0x000fd60003f46070 */
[----:B------:R-:W-:Y:S01]  /*3230*/  @!P1 STS [R30], R18 ;  /* 0x000000121e009388 */ /* 0x000fe20000000800 */
[----:B------:R-:W-:Y:S01]  /*3240*/  BAR.SYNC.DEFER_BLOCKING 0x0 ;  /* 0x0000000000007b1d */ /* 0x000fe20000010000 */
[----:B------:R-:W-:-:S05]  /*3250*/  ISETP.NE.AND P1, PT, R16, RZ, PT ;  /* 0x000000ff1000720c */ /* 0x000fca0003f25270 */
[----:B------:R-:W1:Y:S02]  /*3260*/  LDS R0, [R30] ;  /* 0x000000001e007984 */ /* 0x000e640000000800 */
[----:B-1----:R-:W-:-:S04]  /*3270*/  FADD R35, -R0, R21 ;  /* 0x0000001500237221 */ /* 0x002fc80000000100 */
[----:B------:R-:W-:-:S05]  /*3280*/  FMUL R0, R35, R35 ;  /* 0x0000002323007220 */ /* 0x000fca0000400000 */
[----:B------:R-:W-:Y:S01]  /*3290*/  FSEL R3, R0, RZ, !P4 ;  /* 0x000000ff00037208 */ /* 0x000fe20006000000 */
[----:B------:R-:W-:Y:S06]  /*32a0*/  BAR.SYNC.DEFER_BLOCKING 0x0 ;  /* 0x0000000000007b1d */ /* 0x000fec0000010000 */
[----:B------:R-:W-:Y:S02]  /*32b0*/  STS [R28], R3 ;  /* 0x000000031c007388 */ /* 0x000fe40000000800 */
[----:B------:R-:W-:Y:S06]  /*32c0*/  BAR.SYNC.DEFER_BLOCKING 0x0 ;  /* 0x0000000000007b1d */ /* 0x000fec0000010000 */
[----:B------:R-:W-:Y:S04]  /*32d0*/  @P0 LDS R0, [R32] ;  /* 0x0000000020000984 */ /* 0x000fe80000000800 */
[----:B------:R-:W1:Y:S02]  /*32e0*/  @P0 LDS R7, [R28] ;  /* 0x000000001c070984 */ /* 0x000e640000000800 */
[----:B-1----:R-:W-:Y:S01]  /*32f0*/  @P0 FADD R7, R0, R7 ;  /* 0x0000000700070221 */ /* 0x002fe20000000000 */
[----:B------:R-:W-:-:S04]  /*3300*/  P2R R0, PR, RZ, 0x2 ;  /* 0x00000002ff007803 */ /* 0x000fc80000000000 */
[----:B------:R1:W-:Y:S01]  /*3310*/  @P0 STS [R28], R7 ;  /* 0x000000071c000388 */ /* 0x0003e20000000800 */
[----:B------:R-:W-:Y:S06]  /*3320*/  BAR.SYNC.DEFER_BLOCKING 0x0 ;  /* 0x0000000000007b1d */ /* 0x000fec0000010000 */
[----:B------:R-:W-:Y:S05]  /*3330*/  @!P2 BRA `(.L_x_68) ;  /* 0x00000000002ca947 */ /* 0x000fea0003800000 */
[----:B------:R-:W-:-:S07]  /*3340*/  IMAD.MOV.U32 R3, RZ, RZ, R29 ;  /* 0x000000ffff037224 */ /* 0x000fce00078e001d */
.L_x_69:
[----:B------:R-:W-:-:S13]  /*3350*/  ISETP.GE.U32.AND P1, PT, R16, R3, PT ;  /* 0x000000031000720c */ /* 0x000fda0003f26070 */
[----:B------:R-:W-:Y:S01]  /*3360*/  @!P1 IMAD R0, R3, 0x4, R28 ;  /* 0x0000000403009824 */ /* 0x000fe200078e021c */
[----:B-1----:R-:W-:Y:S05]  /*3370*/  @!P1 LDS R7, [R28] ;  /* 0x000000001c079984 */ /* 0x002fea0000000800 */
[----:B------:R-:W1:Y:S02]  /*3380*/  @!P1 LDS R0, [R0] ;  /* 0x0000000000009984 */ /* 0x000e640000000800 */
[----:B-1----:R-:W-:-:S05]  /*3390*/  @!P1 FADD R7, R0, R7 ;  /* 0x0000000700079221 */ /* 0x002fca0000000000 */
[----:B------:R2:W-:Y:S01]  /*33a0*/  @!P1 STS [R28], R7 ;  /* 0x000000071c009388 */ /* 0x0005e20000000800 */
[----:B------:R-:W-:Y:S01]  /*33b0*/  BAR.SYNC.DEFER_BLOCKING 0x0 ;  /* 0x0000000000007b1d */ /* 0x000fe20000010000 */
[----:B------:R-:W-:Y:S02]  /*33c0*/  ISETP.GT.U32.AND P1, PT, R3, 0x3, PT ;  /* 0x000000030300780c */ /* 0x000fe40003f24070 */
[----:B------:R-:W-:-:S11]  /*33d0*/  SHF.R.U32.HI R3, RZ, 0x1, R3 ;  /* 0x00000001ff037819 */ /* 0x000fd60000011603 */
[----:B--2---:R-:W-:Y:S05]  /*33e0*/  @P1 BRA `(.L_x_69) ;  /* 0xfffffffc00d81947 */ /* 0x004fea000383ffff */
.L_x_68:
[----:B------:R-:W-:Y:S04]  /*33f0*/  BSSY.RECONVERGENT B0, `(.L_x_70) ;  /* 0x0000007000007945 */ /* 0x000fe80003800200 */
[----:B------:R-:W-:Y:S05]  /*3400*/  @!P6 BRA `(.L_x_71) ;  /* 0x000000000014e947 */ /* 0x000fea0003800000 */
[----:B------:R-:W-:Y:S01]  /*3410*/  ISETP.GE.U32.AND P1, PT, R27, 0x2, PT ;  /* 0x000000021b00780c */ /* 0x000fe20003f26070 */
[----:B------:R-:W2:-:S12]  /*3420*/  LDS R23, [R28] ;  /* 0x000000001c177984 */ /* 0x000e980000000800 */
[----:B------:R-:W3:Y:S01]  /*3430*/  @P1 LDS R0, [R28+0x4] ;  /* 0x000004001c001984 */ /* 0x000ee20000000800 */
[----:B--2---:R-:W-:-:S04]  /*3440*/  FADD R23, RZ, R23 ;  /* 0x00000017ff177221 */ /* 0x004fc80000000000 */
[----:B---3--:R-:W-:-:S07]  /*3450*/  @P1 FADD R23, R23, R0 ;  /* 0x0000000017171221 */ /* 0x008fce0000000000 */
.L_x_71:
[----:B------:R-:W-:Y:S05]  /*3460*/  BSYNC.RECONVERGENT B0 ;  /* 0x0000000000007941 */ /* 0x000fea0003800200 */
.L_x_70:
[----:B------:R-:W-:Y:S01]  /*3470*/  BAR.SYNC.DEFER_BLOCKING 0x0 ;  /* 0x0000000000007b1d */ /* 0x000fe20000010000 */
[----:B------:R-:W-:Y:S01]  /*3480*/  ISETP.NE.AND P5, PT, R16, RZ, PT ;  /* 0x000000ff1000720c */ /* 0x000fe20003fa5270 */
[----:B------:R-:W-:Y:S01]  /*3490*/  VIADD R25, R33, 0x2 ;  /* 0x0000000221197836 */ /* 0x000fe20000000000 */
[----:B------:R-:W-:Y:S01]  /*34a0*/  PLOP3.LUT P1, PT, PT, PT, PT, 0x80, 0x8 ;  /* 0x000000000008781c */ /* 0x000fe20003f2f070 */
[----:B------:R-:W-:Y:S02]  /*34b0*/  IMAD.MOV.U32 R2, RZ, RZ, RZ ;  /* 0x000000ffff027224 */ /* 0x000fe400078e00ff */
[----:B------:R-:W-:Y:S01]  /*34c0*/  MUFU.RCP R8, R5 ;  /* 0x0000000500087308 */ /* 0x000fe20000001000 */
[----:B------:R-:W-:-:S04]  /*34d0*/  ISETP.GE.AND P4, PT, R25, R6, PT ;  /* 0x000000061900720c */ /* 0x000fc80003f86270 */
[----:B-1----:R-:W-:Y:S02]  /*34e0*/  FSEL R7, R24, RZ, !P4 ;  /* 0x000000ff18077208 */ /* 0x002fe40006000000 */
[----:B------:R-:W-:Y:S01]  /*34f0*/  ISETP.EQ.AND P4, PT, R16, RZ, !P4 ;  /* 0x000000ff1000720c */ /* 0x000fe20006782270 */
[----:B------:R-:W-:-:S05]  /*3500*/  @!P5 FFMA R0, R23, R4, 9.9999997473787516356e-06 ;  /* 0x3727c5ac1700d423 */ /* 0x000fca0000000004 */
[----:B------:R-:W-:-:S04]  /*3510*/  @!P5 FSETP.GEU.AND P3, PT, |R0|, 1.175494350822287508e-38, PT ;  /* 0x008000000000d80b */ /* 0x000fc80003f6e200 */
[----:B------:R-:W-:-:S13]  /*3520*/  @!P5 PLOP3.LUT P1, PT, P3, PT, PT, 0x80, 0x8 ;  /* 0x000000000008d81c */ /* 0x000fda0001f2f070 */
[----:B------:R-:W-:-:S04]  /*3530*/  @!P1 FMUL R0, R0, 16777216 ;  /* 0x4b80000000009820 */ /* 0x000fc80000400000 */
[----:B------:R-:W1:Y:S02]  /*3540*/  @!P5 MUFU.RSQ R3, R0 ;  /* 0x000000000003d308 */ /* 0x000e640000001400 */
[----:B-1----:R-:W-:-:S05]  /*3550*/  @!P1 FMUL R3, R3, 4096 ;  /* 0x4580000003039820 */ /* 0x002fca0000400000 */
[----:B------:R-:W-:Y:S01]  /*3560*/  @!P5 STS [R30], R3 ;  /* 0x000000031e00d388 */ /* 0x000fe20000000800 */
[----:B------:R-:W-:Y:S06]  /*3570*/  BAR.SYNC.DEFER_BLOCKING 0x0 ;  /* 0x0000000000007b1d */ /* 0x000fec0000010000 */
[----:B------:R-:W-:Y:S02]  /*3580*/  LDS R22, [R30] ;  /* 0x000000001e167984 */ /* 0x000fe40000000800 */
        /* <DEDUP_REMOVED lines=10> */
.L_x_73:
        /* <DEDUP_REMOVED lines=10> */
.L_x_72:
[----:B------:R-:W-:Y:S04]  /*36d0*/  BSSY.RECONVERGENT B0, `(.L_x_74) ;  /* 0x0000007000007945 */ /* 0x000fe80003800200 */
[----:B------:R-:W-:Y:S05]  /*36e0*/  @!P4 BRA `(.L_x_75) ;  /* 0x000000000014c947 */ /* 0x000fea0003800000 */
[----:B------:R-:W-:Y:S01]  /*36f0*/  ISETP.GE.U32.AND P1, PT, R27, 0x2, PT ;  /* 0x000000021b00780c */ /* 0x000fe20003f26070 */
[----:B------:R-:W1:-:S12]  /*3700*/  LDS R2, [R28] ;  /* 0x000000001c027984 */ /* 0x000e580000000800 */
[----:B------:R-:W2:Y:S01]  /*3710*/  @P1 LDS R3, [R28+0x4] ;  /* 0x000004001c031984 */ /* 0x000ea20000000800 */
[----:B-1----:R-:W-:-:S04]  /*3720*/  FADD R2, RZ, R2 ;  /* 0x00000002ff027221 */ /* 0x002fc80000000000 */
[----:B--2---:R-:W-:-:S07]  /*3730*/  @P1 FADD R2, R2, R3 ;  /* 0x0000000302021221 */ /* 0x004fce0000000000 */
.L_x_75:
[----:B------:R-:W-:Y:S05]  /*3740*/  BSYNC.RECONVERGENT B0 ;  /* 0x0000000000007941 */ /* 0x000fea0003800200 */
.L_x_74:
        /* <DEDUP_REMOVED lines=15> */
.L_x_77:
[----:B------:R-:W-:Y:S05]  /*3840*/  BSYNC.RECONVERGENT B2 ;  /* 0x0000000000027941 */ /* 0x000fea0003800200 */
.L_x_76:
[----:B------:R-:W-:Y:S02]  /*3850*/  ISETP.NE.AND P1, PT, R16, RZ, PT ;  /* 0x000000ff1000720c */ /* 0x000fe40003f25270 */
[----:B------:R-:W-:-:S11]  /*3860*/  ISETP.GE.U32.AND P2, PT, R27, 0x4, PT ;  /* 0x000000041b00780c */ /* 0x000fd60003f46070 */
[----:B------:R-:W-:Y:S01]  /*3870*/  @!P1 STS [R30], R21 ;  /* 0x000000151e009388 */ /* 0x000fe20000000800 */
[----:B------:R-:W-:Y:S01]  /*3880*/  BAR.SYNC.DEFER_BLOCKING 0x0 ;  /* 0x0000000000007b1d */ /* 0x000fe20000010000 */
[----:B------:R-:W-:Y:S01]  /*3890*/  ISETP.GE.AND P1, PT, R25, R6, PT ;  /* 0x000000061900720c */ /* 0x000fe20003f26270 */
[----:B------:R-:W-:-:S04]  /*38a0*/  IMAD.MOV.U32 R25, RZ, RZ, RZ ;  /* 0x000000ffff197224 */ /* 0x000fc800078e00ff */
[----:B------:R-:W1:Y:S02]  /*38b0*/  LDS R3, [R30] ;  /* 0x000000001e037984 */ /* 0x000e640000000800 */
[----:B-1----:R-:W-:-:S04]  /*38c0*/  FADD R24, -R3, R24 ;  /* 0x0000001803187221 */ /* 0x002fc80000000100 */
[----:B------:R-:W-:-:S05]  /*38d0*/  FMUL R0, R24, R24 ;  /* 0x0000001818007220 */ /* 0x000fca0000400000 */
[----:B------:R-:W-:Y:S01]  /*38e0*/  FSEL R3, R0, RZ, !P1 ;  /* 0x000000ff00037208 */ /* 0x000fe20004800000 */
[----:B------:R-:W-:Y:S01]  /*38f0*/  BAR.SYNC.DEFER_BLOCKING 0x0 ;  /* 0x0000000000007b1d */ /* 0x000fe20000010000 */
[----:B------:R-:W-:-:S05]  /*3900*/  ISETP.NE.AND P1, PT, R16, RZ, PT ;  /* 0x000000ff1000720c */ /* 0x000fca0003f25270 */
[----:B------:R-:W-:Y:S02]  /*3910*/  STS [R28], R3 ;  /* 0x000000031c007388 */ /* 0x000fe40000000800 */
[----:B------:R-:W-:Y:S06]  /*3920*/  BAR.SYNC.DEFER_BLOCKING 0x0 ;  /* 0x0000000000007b1d */ /* 0x000fec0000010000 */
[----:B------:R-:W-:Y:S04]  /*3930*/  @P0 LDS R0, [R32] ;  /* 0x0000000020000984 */ /* 0x000fe80000000800 */
[----:B------:R-:W1:Y:S02]  /*3940*/  @P0 LDS R7, [R28] ;  /* 0x000000001c070984 */ /* 0x000e640000000800 */
[----:B-1----:R-:W-:Y:S01]  /*3950*/  @P0 FADD R7, R0, R7 ;  /* 0x0000000700070221 */ /* 0x002fe20000000000 */
[----:B------:R-:W-:-:S02]  /*3960*/  P2R R0, PR, RZ, 0x2 ;  /* 0x00000002ff007803 */ /* 0x000fc40000000000 */
[----:B------:R-:W-:Y:S02]  /*3970*/  P2R R0, PR, RZ, 0x4 ;  /* 0x00000004ff007803 */ /* 0x000fe40000000000 */
[----:B------:R1:W-:Y:S01]  /*3980*/  @P0 STS [R28], R7 ;  /* 0x000000071c000388 */ /* 0x0003e20000000800 */
[----:B------:R-:W-:Y:S06]  /*3990*/  BAR.SYNC.DEFER_BLOCKING 0x0 ;  /* 0x0000000000007b1d */ /* 0x000fec0000010000 */
[----:B------:R-:W-:Y:S05]  /*39a0*/  @!P2 BRA `(.L_x_78) ;  /* 0x00000000002ca947 */ /* 0x000fea0003800000 */
[----:B------:R-:W-:-:S07]  /*39b0*/  IMAD.MOV.U32 R3, RZ, RZ, R29 ;  /* 0x000000ffff037224 */ /* 0x000fce00078e001d */
.L_x_79:
        /* <DEDUP_REMOVED lines=10> */
.L_x_78:
[----:B------:R-:W-:Y:S04]  /*3a60*/  BSSY.RECONVERGENT B0, `(.L_x_80) ;  /* 0x0000007000007945 */ /* 0x000fe80003800200 */
[----:B------:R-:W-:Y:S05]  /*3a70*/  @!P4 BRA `(.L_x_81) ;  /* 0x000000000014c947 */ /* 0x000fea0003800000 */
[----:B------:R-:W-:Y:S01]  /*3a80*/  ISETP.GE.U32.AND P1, PT, R27, 0x2, PT ;  /* 0x000000021b00780c */ /* 0x000fe20003f26070 */
[----:B------:R-:W2:-:S12]  /*3a90*/  LDS R25, [R28] ;  /* 0x000000001c197984 */ /* 0x000e980000000800 */
[----:B------:R-:W3:Y:S01]  /*3aa0*/  @P1 LDS R0, [R28+0x4] ;  /* 0x000004001c001984 */ /* 0x000ee20000000800 */
[----:B--2---:R-:W-:-:S04]  /*3ab0*/  FADD R25, RZ, R25 ;  /* 0x00000019ff197221 */ /* 0x004fc80000000000 */
[----:B---3--:R-:W-:-:S07]  /*3ac0*/  @P1 FADD R25, R25, R0 ;  /* 0x0000000019191221 */ /* 0x008fce0000000000 */
.L_x_81:
[----:B------:R-:W-:Y:S05]  /*3ad0*/  BSYNC.RECONVERGENT B0 ;  /* 0x0000000000007941 */ /* 0x000fea0003800200 */
.L_x_80:
[----:B------:R-:W-:Y:S01]  /*3ae0*/  BAR.SYNC.DEFER_BLOCKING 0x0 ;  /* 0x0000000000007b1d */ /* 0x000fe20000010000 */
[----:B------:R-:W-:Y:S01]  /*3af0*/  ISETP.NE.AND P3, PT, R16, RZ, PT ;  /* 0x000000ff1000720c */ /* 0x000fe20003f65270 */
[----:B------:R-:W-:Y:S01]  /*3b00*/  VIADD R33, R33, 0x3 ;  /* 0x0000000321217836 */ /* 0x000fe20000000000 */
[----:B------:R-:W-:Y:S01]  /*3b10*/  PLOP3.LUT P1, PT, PT, PT, PT, 0x80, 0x8 ;  /* 0x000000000008781c */ /* 0x000fe20003f2f070 */
[----:B------:R-:W-:Y:S02]  /*3b20*/  IMAD.MOV.U32 R2, RZ, RZ, RZ ;  /* 0x000000ffff027224 */ /* 0x000fe400078e00ff */
[----:B------:R-:W-:Y:S01]  /*3b30*/  MUFU.RCP R8, R5 ;  /* 0x0000000500087308 */ /* 0x000fe20000001000 */
[----:B------:R-:W-:-:S04]  /*3b40*/  ISETP.GE.AND P4, PT, R33, R6, PT ;  /* 0x000000062100720c */ /* 0x000fc80003f86270 */
[----:B0-----:R-:W-:Y:S02]  /*3b50*/  FSEL R9, R31, RZ, !P4 ;  /* 0x000000ff1f097208 */ /* 0x001fe40006000000 */
[----:B------:R-:W-:Y:S01]  /*3b60*/  ISETP.EQ.AND P6, PT, R16, RZ, !P4 ;  /* 0x000000ff1000720c */ /* 0x000fe200067c2270 */
[----:B------:R-:W-:-:S05]  /*3b70*/  @!P3 FFMA R0, R25, R4, 9.9999997473787516356e-06 ;  /* 0x3727c5ac1900b423 */ /* 0x000fca0000000004 */
[----:B------:R-:W-:-:S04]  /*3b80*/  @!P3 FSETP.GEU.AND P2, PT, |R0|, 1.175494350822287508e-38, PT ;  /* 0x008000000000b80b */ /* 0x000fc80003f4e200 */
[----:B------:R-:W-:-:S13]  /*3b90*/  @!P3 PLOP3.LUT P1, PT, P2, PT, PT, 0x80, 0x8 ;  /* 0x000000000008b81c */ /* 0x000fda000172f070 */
[----:B------:R-:W-:-:S04]  /*3ba0*/  @!P1 FMUL R0, R0, 16777216 ;  /* 0x4b80000000009820 */ /* 0x000fc80000400000 */
[----:B------:R-:W0:Y:S02]  /*3bb0*/  @!P3 MUFU.RSQ R3, R0 ;  /* 0x000000000003b308 */ /* 0x000e240000001400 */
[----:B0-----:R-:W-:-:S05]  /*3bc0*/  @!P1 FMUL R3, R3, 4096 ;  /* 0x4580000003039820 */ /* 0x001fca0000400000 */
[----:B------:R-:W-:Y:S01]  /*3bd0*/  @!P3 STS [R30], R3 ;  /* 0x000000031e00b388 */ /* 0x000fe20000000800 */
[----:B------:R-:W-:Y:S01]  /*3be0*/  BAR.SYNC.DEFER_BLOCKING 0x0 ;  /* 0x0000000000007b1d */ /* 0x000fe20000010000 */
[----:B------:R-:W-:-:S05]  /*3bf0*/  ISETP.GE.U32.AND P3, PT, R27, 0x4, PT ;  /* 0x000000041b00780c */ /* 0x000fca0003f66070 */
[----:B-1----:R-:W-:Y:S02]  /*3c00*/  LDS R7, [R30] ;  /* 0x000000001e077984 */ /* 0x002fe40000000800 */
        /* <DEDUP_REMOVED lines=10> */
.L_x_83:
        /* <DEDUP_REMOVED lines=10> */
.L_x_82:
[----:B------:R-:W-:Y:S04]  /*3d50*/  BSSY.RECONVERGENT B0, `(.L_x_84) ;  /* 0x0000007000007945 */ /* 0x000fe80003800200 */
[----:B------:R-:W-:Y:S05]  /*3d60*/  @!P6 BRA `(.L_x_85) ;  /* 0x000000000014e947 */ /* 0x000fea0003800000 */
[----:B------:R-:W-:Y:S01]  /*3d70*/  ISETP.GE.U32.AND P1, PT, R27, 0x2, PT ;  /* 0x000000021b00780c */ /* 0x000fe20003f26070 */
[----:B------:R-:W1:-:S12]  /*3d80*/  LDS R2, [R28] ;  /* 0x000000001c027984 */ /* 0x000e580000000800 */
[----:B------:R-:W2:Y:S01]  /*3d90*/  @P1 LDS R3, [R28+0x4] ;  /* 0x000004001c031984 */ /* 0x000ea20000000800 */
[----:B-1----:R-:W-:-:S04]  /*3da0*/  FADD R2, RZ, R2 ;  /* 0x00000002ff027221 */ /* 0x002fc80000000000 */
[----:B--2---:R-:W-:-:S07]  /*3db0*/  @P1 FADD R2, R2, R3 ;  /* 0x0000000302021221 */ /* 0x004fce0000000000 */
.L_x_85:
[----:B------:R-:W-:Y:S05]  /*3dc0*/  BSYNC.RECONVERGENT B0 ;  /* 0x0000000000007941 */ /* 0x000fea0003800200 */
.L_x_84:
        /* <DEDUP_REMOVED lines=15> */
.L_x_87:
[----:B------:R-:W-:Y:S05]  /*3ec0*/  BSYNC.RECONVERGENT B2 ;  /* 0x0000000000027941 */ /* 0x000fea0003800200 */
.L_x_86:
[----:B------:R-:W-:Y:S02]  /*3ed0*/  ISETP.NE.AND P1, PT, R16, RZ, PT ;  /* 0x000000ff1000720c */ /* 0x000fe40003f25270 */
        /* <DEDUP_REMOVED lines=14> */
[----:B------:R-:W-:-:S04]  /*3fc0*/  IMAD.MOV.U32 R5, RZ, RZ, RZ ;  /* 0x000000ffff057224 */ /* 0x000fc800078e00ff */
[----:B------:R1:W-:Y:S01]  /*3fd0*/  @P0 STS [R28], R9 ;  /* 0x000000091c000388 */ /* 0x0003e20000000800 */
[----:B------:R-:W-:Y:S06]  /*3fe0*/  BAR.SYNC.DEFER_BLOCKING 0x0 ;  /* 0x0000000000007b1d */ /* 0x000fec0000010000 */
[----:B------:R-:W-:Y:S05]  /*3ff0*/  @!P2 BRA `(.L_x_88) ;  /* 0x000000000028a947 */ /* 0x000fea0003800000 */
.L_x_89:
[----:B------:R-:W-:-:S13]  /*4000*/  ISETP.GE.U32.AND P0, PT, R16, R29, PT ;  /* 0x0000001d1000720c */ /* 0x000fda0003f06070 */
[----:B------:R-:W-:Y:S01]  /*4010*/  @!P0 IMAD R0, R29, 0x4, R28 ;  /* 0x000000041d008824 */ /* 0x000fe200078e021c */
[----:B------:R-:W-:Y:S05]  /*4020*/  @!P0 LDS R7, [R28] ;  /* 0x000000001c078984 */ /* 0x000fea0000000800 */
[----:B------:R-:W2:Y:S02]  /*4030*/  @!P0 LDS R0, [R0] ;  /* 0x0000000000008984 */ /* 0x000ea40000000800 */
[----:B--2---:R-:W-:-:S05]  /*4040*/  @!P0 FADD R7, R0, R7 ;  /* 0x0000000700078221 */ /* 0x004fca0000000000 */
[----:B------:R2:W-:Y:S01]  /*4050*/  @!P0 STS [R28], R7 ;  /* 0x000000071c008388 */ /* 0x0005e20000000800 */
[----:B------:R-:W-:Y:S01]  /*4060*/  BAR.SYNC.DEFER_BLOCKING 0x0 ;  /* 0x0000000000007b1d */ /* 0x000fe20000010000 */
[----:B------:R-:W-:Y:S02]  /*4070*/  ISETP.GT.U32.AND P0, PT, R29, 0x3, PT ;  /* 0x000000031d00780c */ /* 0x000fe40003f04070 */
[----:B------:R-:W-:-:S11]  /*4080*/  SHF.R.U32.HI R29, RZ, 0x1, R29 ;  /* 0x00000001ff1d7819 */ /* 0x000fd6000001161d */
[----:B--2---:R-:W-:Y:S05]  /*4090*/  @P0 BRA `(.L_x_89) ;  /* 0xfffffffc00d80947 */ /* 0x004fea000383ffff */
.L_x_88:
[----:B------:R-:W-:Y:S04]  /*40a0*/  BSSY.RECONVERGENT B0, `(.L_x_90) ;  /* 0x0000007000007945 */ /* 0x000fe80003800200 */
[----:B------:R-:W-:Y:S05]  /*40b0*/  @!P6 BRA `(.L_x_91) ;  /* 0x000000000014e947 */ /* 0x000fea0003800000 */
[----:B------:R-:W-:Y:S01]  /*40c0*/  ISETP.GE.U32.AND P0, PT, R27, 0x2, PT ;  /* 0x000000021b00780c */ /* 0x000fe20003f06070 */
[----:B------:R-:W2:-:S12]  /*40d0*/  LDS R5, [R28] ;  /* 0x000000001c057984 */ /* 0x000e980000000800 */
[----:B------:R-:W3:Y:S01]  /*40e0*/  @P0 LDS R0, [R28+0x4] ;  /* 0x000004001c000984 */ /* 0x000ee20000000800 */
[----:B--2---:R-:W-:-:S04]  /*40f0*/  FADD R5, RZ, R5 ;  /* 0x00000005ff057221 */ /* 0x004fc80000000000 */
[----:B---3--:R-:W-:-:S07]  /*4100*/  @P0 FADD R5, R5, R0 ;  /* 0x0000000005050221 */ /* 0x008fce0000000000 */
.L_x_91:
[----:B------:R-:W-:Y:S05]  /*4110*/  BSYNC.RECONVERGENT B0 ;  /* 0x0000000000007941 */ /* 0x000fea0003800200 */
.L_x_90:
[----:B------:R-:W-:Y:S01]  /*4120*/  @!P1 FFMA R4, R5, R4, 9.9999997473787516356e-06 ;  /* 0x3727c5ac05049423 */ /* 0x000fe20000000004 */
[----:B------:R-:W-:Y:S01]  /*4130*/  BAR.SYNC.DEFER_BLOCKING 0x0 ;  /* 0x0000000000007b1d */ /* 0x000fe20000010000 */
[----:B------:R-:W-:Y:S01]  /*4140*/  PLOP3.LUT P0, PT, PT, PT, PT, 0x80, 0x8 ;  /* 0x000000000008781c */ /* 0x000fe20003f0f070 */
[C---:B------:R-:W-:Y:S02]  /*4150*/  IMAD R2, R17.reuse, 0x6, R26 ;  /* 0x0000000611027824 */ /* 0x040fe400078e021a */
[----:B------:R-:W-:Y:S02]  /*4160*/  @!P1 FSETP.GEU.AND P2, PT, |R4|, 1.175494350822287508e-38, PT ;  /* 0x008000000400980b */ /* 0x000fe40003f4e200 */
[C---:B-1----:R-:W-:Y:S01]  /*4170*/  VIADD R9, R2.reuse, 0x1 ;  /* 0x0000000102097836 */ /* 0x042fe20000000000 */
[C---:B------:R-:W-:Y:S01]  /*4180*/  IADD3 R37, PT, PT, R2.reuse, 0x3, RZ ;  /* 0x0000000302257810 */ /* 0x040fe20007ffe0ff */
[----:B------:R-:W-:Y:S01]  /*4190*/  VIADD R31, R2, 0x2 ;  /* 0x00000002021f7836 */ /* 0x000fe20000000000 */
[----:B------:R-:W-:Y:S01]  /*41a0*/  @!P1 PLOP3.LUT P0, PT, P2, PT, PT, 0x80, 0x8 ;  /* 0x000000000008981c */ /* 0x000fe2000170f070 */
[----:B------:R-:W-:Y:S01]  /*41b0*/  IMAD R39, R17, 0x8, R2 ;  /* 0x0000000811277824 */ /* 0x000fe200078e0202 */
[----:B------:R-:W-:-:S02]  /*41c0*/  ISETP.GE.AND P3, PT, R37, R6, PT ;  /* 0x000000062500720c */ /* 0x000fc40003f66270 */
[----:B------:R-:W-:Y:S01]  /*41d0*/  ISETP.GE.AND P2, PT, R31, R6, PT ;  /* 0x000000061f00720c */ /* 0x000fe20003f46270 */
[----:B------:R-:W-:-:S05]  /*41e0*/  VIADD R41, R39, 0x2 ;  /* 0x0000000227297836 */ /* 0x000fca0000000000 */
[----:B------:R-:W-:Y:S01]  /*41f0*/  ISETP.GE.AND P5, PT, R41, R6, PT ;  /* 0x000000062900720c */ /* 0x000fe20003fa6270 */
[----:B------:R-:W-:Y:S02]  /*4200*/  VIADD R41, R39, 0x3 ;  /* 0x0000000327297836 */ /* 0x000fe40000000000 */
[----:B------:R-:W-:Y:S01]  /*4210*/  @!P0 FMUL R4, R4, 16777216 ;  /* 0x4b80000004048820 */ /* 0x000fe20000400000 */
[----:B------:R-:W-:Y:S01]  /*4220*/  ISETP.NE.OR P5, PT, R16, RZ, P5 ;  /* 0x000000ff1000720c */ /* 0x000fe20002fa5670 */
[C-C-:B------:R-:W-:Y:S01]  /*4230*/  @!P3 IMAD R37, R13.reuse, R37, R16.reuse ;  /* 0x000000250d25b224 */ /* 0x140fe200078e0210 */
[C---:B------:R-:W-:Y:S01]  /*4240*/  @!P3 R2UR UR8, R14.reuse ;  /* 0x000000000e08b2ca */ /* 0x040fe200000e0000 */
[----:B------:R-:W1:Y:S01]  /*4250*/  @!P1 MUFU.RSQ R7, R4 ;  /* 0x0000000400079308 */ /* 0x000e620000001400 */
[----:B------:R-:W-:Y:S01]  /*4260*/  @!P2 IMAD R35, R13, R31, R16 ;  /* 0x0000001f0d23a224 */ /* 0x000fe200078e0210 */
[----:B------:R-:W-:Y:S02]  /*4270*/  @!P2 R2UR UR6, R14 ;  /* 0x000000000e06a2ca */ /* 0x000fe400000e0000 */
[----:B------:R-:W-:-:S02]  /*4280*/  @!P2 R2UR UR7, R15 ;  /* 0x000000000f07a2ca */ /* 0x000fc400000e0000 */
[----:B------:R-:W-:Y:S02]  /*4290*/  @!P3 R2UR UR9, R15 ;  /* 0x000000000f09b2ca */ /* 0x000fe400000e0000 */
[-C--:B------:R-:W-:Y:S02]  /*42a0*/  ISETP.GE.AND P6, PT, R41, R6.reuse, PT ;  /* 0x000000062900720c */ /* 0x080fe40003fc6270 */
[----:B------:R-:W-:Y:S02]  /*42b0*/  @!P5 FMUL R21, R21, 0.10000000149011611938 ;  /* 0x3dcccccd1515d820 */ /* 0x000fe40000400000 */
[----:B------:R-:W-:Y:S01]  /*42c0*/  ISETP.NE.OR P6, PT, R16, RZ, P6 ;  /* 0x000000ff1000720c */ /* 0x000fe200037c5670 */
[----:B-1----:R-:W-:Y:S01]  /*42d0*/  @!P0 FMUL R7, R7, 4096 ;  /* 0x4580000007078820 */ /* 0x002fe20000400000 */
[----:B------:R-:W-:-:S04]  /*42e0*/  ISETP.GE.AND P0, PT, R2, R6, PT ;  /* 0x000000060200720c */ /* 0x000fc80003f06270 */
[----:B------:R1:W-:Y:S01]  /*42f0*/  @!P1 STS [R30], R7 ;  /* 0x000000071e009388 */ /* 0x0003e20000000800 */
[----:B------:R-:W-:Y:S01]  /*4300*/  BAR.SYNC.DEFER_BLOCKING 0x0 ;  /* 0x0000000000007b1d */ /* 0x000fe20000010000 */
[----:B------:R-:W-:-:S07]  /*4310*/  ISETP.GE.AND P1, PT, R9, R6, PT ;  /* 0x000000060900720c */ /* 0x000fce0003f26270 */
[----:B------:R-:W-:Y:S01]  /*4320*/  @!P0 IMAD R31, R13, R2, R16 ;  /* 0x000000020d1f8224 */ /* 0x000fe200078e0210 */
[----:B0-----:R-:W0:Y:S01]  /*4330*/  @!P0 LDC.64 R28, c[0x0][0x3b8] ;  /* 0x0000ee00ff1c8b82 */ /* 0x001e220000000a00 */
[----:B------:R-:W-:Y:S01]  /*4340*/  @!P0 R2UR UR4, R14 ;  /* 0x000000000e0482ca */ /* 0x000fe200000e0000 */
[----:B-1----:R-:W-:Y:S01]  /*4350*/  VIADD R7, R39, 0x1 ;  /* 0x0000000127077836 */ /* 0x002fe20000000000 */
[----:B------:R-:W-:-:S04]  /*4360*/  @!P0 R2UR UR5, R15 ;  /* 0x000000000f0582ca */ /* 0x000fc800000e0000 */
[----:B------:R-:W-:Y:S01]  /*4370*/  ISETP.GE.AND P4, PT, R7, R6, PT ;  /* 0x000000060700720c */ /* 0x000fe20003f86270 */
[----:B------:R-:W-:Y:S01]  /*4380*/  @!P1 IMAD R33, R13, R9, R16 ;  /* 0x000000090d219224 */ /* 0x000fe200078e0210 */
[----:B------:R-:W1:Y:S01]  /*4390*/  @!P1 LDC.64 R26, c[0x0][0x3b8] ;  /* 0x0000ee00ff1a9b82 */ /* 0x000e620000000a00 */
[----:B------:R-:W-:Y:S02]  /*43a0*/  @!P0 FMNMX.NAN R7, RZ, R20, !PT ;  /* 0x00000014ff078209 */ /* 0x000fe40007820000 */
[----:B------:R-:W-:-:S05]  /*43b0*/  ISETP.NE.OR P4, PT, R16, RZ, P4 ;  /* 0x000000ff1000720c */ /* 0x000fca0002785670 */
[----:B------:R-:W2:Y:S01]  /*43c0*/  @!P2 LDC.64 R8, c[0x0][0x3b8] ;  /* 0x0000ee00ff08ab82 */ /* 0x000ea20000000a00 */
[----:B------:R0:W3:Y:S07]  /*43d0*/  LDS R0, [R30] ;  /* 0x000000001e007984 */ /* 0x0000ee0000000800 */
[----:B------:R-:W4:Y:S01]  /*43e0*/  @!P3 LDC.64 R12, c[0x0][0x3b8] ;  /* 0x0000ee00ff0cbb82 */ /* 0x000f220000000a00 */
[----:B0-----:R-:W-:-:S07]  /*43f0*/  @!P0 IMAD.WIDE R30, R31, 0x4, R28 ;  /* 0x000000041f1e8825 */ /* 0x001fce00078e021c */
[----:B------:R-:W-:Y:S08]  /*4400*/  BAR.SYNC.DEFER_BLOCKING 0x0 ;  /* 0x0000000000007b1d */ /* 0x000ff00000010000 */
[----:B------:R-:W0:Y:S01]  /*4410*/  LDC.64 R28, c[0x0][0x3e0] ;  /* 0x0000f800ff1c7b82 */ /* 0x000e220000000a00 */
[----:B-1----:R-:W-:-:S04]  /*4420*/  @!P1 IMAD.WIDE R26, R33, 0x4, R26 ;  /* 0x00000004211a9825 */ /* 0x002fc800078e021a */
[----:B--2---:R-:W-:-:S04]  /*4430*/  @!P2 IMAD.WIDE R8, R35, 0x4, R8 ;  /* 0x000000042308a825 */ /* 0x004fc800078e0208 */
[----:B------:R-:W-:Y:S01]  /*4440*/  IMAD R35, R17, 0x10, R39 ;  /* 0x0000001011237824 */ /* 0x000fe200078e0227 */
[----:B------:R-:W-:Y:S01]  /*4450*/  @!P1 FMNMX.NAN R17, RZ, R22, !PT ;  /* 0x00000016ff119209 */ /* 0x000fe20007820000 */
[----:B----4-:R-:W-:Y:S01]  /*4460*/  @!P3 IMAD.WIDE R12, R37, 0x4, R12 ;  /* 0x00000004250cb825 */ /* 0x010fe200078e020c */
[----:B------:R1:W-:Y:S01]  /*4470*/  @!P0 STG.E desc[UR4][R30.64], R7 ;  /* 0x000000071e008986 */ /* 0x0003e2000c101904 */
[----:B------:R-:W-:Y:S02]  /*4480*/  ISETP.GE.AND P0, PT, R39, R6, PT ;  /* 0x000000062700720c */ /* 0x000fe40003f06270 */
[----:B------:R-:W-:Y:S01]  /*4490*/  VIADD R37, R35, 0x2 ;  /* 0x0000000223257836 */ /* 0x000fe20000000000 */
[----:B------:R-:W-:Y:S02]  /*44a0*/  @!P1 R2UR UR4, R14 ;  /* 0x000000000e0492ca */ /* 0x000fe400000e0000 */
[----:B------:R-:W-:Y:S01]  /*44b0*/  @!P1 R2UR UR5, R15 ;  /* 0x000000000f0592ca */ /* 0x000fe200000e0000 */
[----:B0-----:R-:W-:Y:S01]  /*44c0*/  IMAD.WIDE R28, R39, 0x4, R28 ;  /* 0x00000004271c7825 */ /* 0x001fe200078e021c */
[----:B------:R-:W-:-:S03]  /*44d0*/  ISETP.NE.OR P0, PT, R16, RZ, P0 ;  /* 0x000000ff1000720c */ /* 0x000fc60000705670 */
[----:B---3--:R-:W-:Y:S01]  /*44e0*/  FMUL R0, R43, R0 ;  /* 0x000000002b007220 */ /* 0x008fe20000400000 */
[----:B-1----:R-:W-:Y:S01]  /*44f0*/  @!P2 FMNMX.NAN R7, RZ, R24, !PT ;  /* 0x00000018ff07a209 */ /* 0x002fe20007820000 */
[----:B------:R-:W-:-:S03]  /*4500*/  VIADD R31, R35, 0x1 ;  /* 0x00000001231f7836 */ /* 0x000fc60000000000 */
[----:B------:R-:W-:-:S03]  /*4510*/  @!P3 FMNMX.NAN R33, RZ, R0, !PT ;  /* 0x00000000ff21b209 */ /* 0x000fc60007820000 */
[----:B------:R-:W-:Y:S01]  /*4520*/  @!P1 STG.E desc[UR4][R26.64], R17 ;  /* 0x000000111a009986 */ /* 0x000fe2000c101904 */
[-C--:B------:R-:W-:Y:S01]  /*4530*/  ISETP.GE.AND P1, PT, R31, R6.reuse, PT ;  /* 0x000000061f00720c */ /* 0x080fe20003f26270 */
[----:B------:R-:W-:Y:S01]  /*4540*/  @!P0 FMUL R11, R11, 0.10000000149011611938 ;  /* 0x3dcccccd0b0b8820 */ /* 0x000fe20000400000 */
[----:B------:R-:W-:Y:S01]  /*4550*/  @!P0 R2UR UR4, R14 ;  /* 0x000000000e0482ca */ /* 0x000fe200000e0000 */
[----:B------:R0:W-:Y:S01]  /*4560*/  @!P2 STG.E desc[UR6][R8.64], R7 ;  /* 0x000000070800a986 */ /* 0x0001e2000c101906 */
[-C--:B------:R-:W-:Y:S01]  /*4570*/  ISETP.GE.AND P2, PT, R37, R6.reuse, PT ;  /* 0x000000062500720c */ /* 0x080fe20003f46270 */
[----:B------:R-:W1:Y:S01]  /*4580*/  LDC.64 R30, c[0x0][0x3f8] ;  /* 0x0000fe00ff1e7b82 */ /* 0x000e620000000a00 */
[----:B------:R-:W-:Y:S01]  /*4590*/  @!P0 R2UR UR5, R15 ;  /* 0x000000000f0582ca */ /* 0x000fe200000e0000 */
[----:B------:R2:W-:Y:S01]  /*45a0*/  @!P3 STG.E desc[UR8][R12.64], R33 ;  /* 0x000000210c00b986 */ /* 0x0005e2000c101908 */
[----:B------:R-:W-:Y:S02]  /*45b0*/  ISETP.GE.AND P3, PT, R35, R6, PT ;  /* 0x000000062300720c */ /* 0x000fe40003f66270 */
[----:B------:R-:W-:-:S02]  /*45c0*/  ISETP.NE.OR P1, PT, R16, RZ, P1 ;  /* 0x000000ff1000720c */ /* 0x000fc40000f25670 */
[C---:B------:R-:W-:Y:S02]  /*45d0*/  ISETP.NE.OR P3, PT, R16.reuse, RZ, P3 ;  /* 0x000000ff1000720c */ /* 0x040fe40001f65670 */
[----:B------:R-:W-:Y:S01]  /*45e0*/  ISETP.NE.OR P2, PT, R16, RZ, P2 ;  /* 0x000000ff1000720c */ /* 0x000fe20001745670 */
[----:B0-----:R-:W-:Y:S01]  /*45f0*/  VIADD R7, R35, 0x3 ;  /* 0x0000000323077836 */ /* 0x001fe20000000000 */
[----:B------:R-:W-:Y:S01]  /*4600*/  @!P5 R2UR UR6, R14 ;  /* 0x000000000e06d2ca */ /* 0x000fe200000e0000 */
[----:B------:R-:W-:Y:S01]  /*4610*/  @!P6 FMUL R9, R3, 0.10000000149011611938 ;  /* 0x3dcccccd0309e820 */ /* 0x000fe20000400000 */
[----:B------:R-:W-:Y:S01]  /*4620*/  @!P5 R2UR UR7, R15 ;  /* 0x000000000f07d2ca */ /* 0x000fe200000e0000 */
[----:B------:R2:W-:Y:S01]  /*4630*/  @!P0 STG.E desc[UR4][R28.64], R11 ;  /* 0x0000000b1c008986 */ /* 0x0005e2000c101904 */
[----:B------:R-:W-:Y:S01]  /*4640*/  ISETP.GE.AND P0, PT, R7, R6, PT ;  /* 0x000000060700720c */ /* 0x000fe20003f06270 */
[----:B------:R-:W-:Y:S01]  /*4650*/  @!P4 FMUL R7, R18, 0.10000000149011611938 ;  /* 0x3dcccccd1207c820 */ /* 0x000fe20000400000 */
[----:B------:R-:W-:-:S02]  /*4660*/  @!P4 R2UR UR4, R14 ;  /* 0x000000000e04c2ca */ /* 0x000fc400000e0000 */
[C---:B------:R-:W-:Y:S02]  /*4670*/  @!P4 R2UR UR5, R15.reuse ;  /* 0x000000000f05c2ca */ /* 0x040fe400000e0000 */
[C---:B------:R-:W-:Y:S02]  /*4680*/  @!P6 R2UR UR8, R14.reuse ;  /* 0x000000000e08e2ca */ /* 0x040fe400000e0000 */
[----:B------:R-:W-:Y:S01]  /*4690*/  @!P6 R2UR UR9, R15 ;  /* 0x000000000f09e2ca */ /* 0x000fe200000e0000 */
[----:B-1----:R-:W-:Y:S01]  /*46a0*/  IMAD.WIDE R2, R35, 0x4, R30 ;  /* 0x0000000423027825 */ /* 0x002fe200078e021e */
[C---:B------:R-:W-:Y:S01]  /*46b0*/  @!P3 R2UR UR10, R14.reuse ;  /* 0x000000000e0ab2ca */ /* 0x040fe200000e0000 */
[----:B------:R2:W-:Y:S01]  /*46c0*/  @!P5 STG.E desc[UR6][R28.64+0x8], R21 ;  /* 0x000008151c00d986 */ /* 0x0005e2000c101906 */
[----:B------:R-:W-:Y:S02]  /*46d0*/  @!P3 R2UR UR11, R15 ;  /* 0x000000000f0bb2ca */ /* 0x000fe400000e0000 */
[----:B------:R-:W-:-:S02]  /*46e0*/  @!P1 R2UR UR12, R14 ;  /* 0x000000000e0c92ca */ /* 0x000fc400000e0000 */
[C---:B------:R-:W-:Y:S01]  /*46f0*/  @!P1 R2UR UR13, R15.reuse ;  /* 0x000000000f0d92ca */ /* 0x040fe200000e0000 */
[----:B------:R2:W-:Y:S01]  /*4700*/  @!P4 STG.E desc[UR4][R28.64+0x4], R7 ;  /* 0x000004071c00c986 */ /* 0x0005e2000c101904 */
[----:B------:R-:W-:Y:S02]  /*4710*/  @!P2 R2UR UR14, R14 ;  /* 0x000000000e0ea2ca */ /* 0x000fe400000e0000 */
[----:B------:R-:W-:Y:S01]  /*4720*/  @!P2 R2UR UR15, R15 ;  /* 0x000000000f0fa2ca */ /* 0x000fe200000e0000 */
[----:B------:R2:W-:Y:S01]  /*4730*/  @!P6 STG.E desc[UR8][R28.64+0xc], R9 ;  /* 0x00000c091c00e986 */ /* 0x0005e2000c101908 */
[----:B------:R-:W-:-:S03]  /*4740*/  ISETP.NE.OR P0, PT, R16, RZ, P0 ;  /* 0x000000ff1000720c */ /* 0x000fc60000705670 */
[----:B------:R2:W-:Y:S04]  /*4750*/  @!P3 STG.E desc[UR10][R2.64], R19 ;  /* 0x000000130200b986 */ /* 0x0005e8000c10190a */
[----:B------:R2:W-:Y:S04]  /*4760*/  @!P1 STG.E desc[UR12][R2.64+0x4], R23 ;  /* 0x0000041702009986 */ /* 0x0005e8000c10190c */
[----:B------:R2:W-:Y:S02]  /*4770*/  @!P2 STG.E desc[UR14][R2.64+0x8], R25 ;  /* 0x000008190200a986 */ /* 0x0005e4000c10190e */
[----:B------:R-:W-:Y:S05]  /*4780*/  @P0 EXIT ;  /* 0x000000000000094d */ /* 0x000fea0003800000 */
[----:B------:R-:W-:Y:S02]  /*4790*/  R2UR UR4, R14 ;  /* 0x000000000e0472ca */ /* 0x000fe400000e0000 */
[----:B------:R-:W-:-:S13]  /*47a0*/  R2UR UR5, R15 ;  /* 0x000000000f0572ca */ /* 0x000fda00000e0000 */
[----:B------:R-:W-:Y:S01]  /*47b0*/  STG.E desc[UR4][R2.64+0xc], R5 ;  /* 0x00000c0502007986 */ /* 0x000fe2000c101904 */
[----:B------:R-:W-:Y:S05]  /*47c0*/  EXIT ;  /* 0x000000000000794d */ /* 0x000fea0003800000 */
        .weak           $__internal_0_$__cuda_sm20_rcp_rn_f32_slowpath
        .type           $__internal_0_$__cuda_sm20_rcp_rn_f32_slowpath,@function
        .size           $__internal_0_$__cuda_sm20_rcp_rn_f32_slowpath,($__internal_1_$__cuda_sm3x_div_rn_noftz_f32_slowpath - $__internal_0_$__cuda_sm20_rcp_rn_f32_slowpath)
$__internal_0_$__cuda_sm20_rcp_rn_f32_slowpath:
[----:B------:R-:W-:-:S05]  /*47d0*/  IMAD.SHL.U32 R0, R5, 0x2, RZ ;  /* 0x0000000205007824 */ /* 0x000fca00078e00ff */
[----:B------:R-:W-:Y:S01]  /*47e0*/  SHF.R.U32.HI R2, RZ, 0x18, R0 ;  /* 0x00000018ff027819 */ /* 0x000fe20000011600 */
[----:B------:R-:W-:-:S03]  /*47f0*/  IMAD.MOV.U32 R0, RZ, RZ, R5 ;  /* 0x000000ffff007224 */ /* 0x000fc600078e0005 */
[----:B------:R-:W-:-:S13]  /*4800*/  ISETP.NE.U32.AND P0, PT, R2, RZ, PT ;  /* 0x000000ff0200720c */ /* 0x000fda0003f05070 */
[----:B------:R-:W-:Y:S05]  /*4810*/  @P0 BRA `(.L_x_92) ;  /* 0x00000000002c0947 */ /* 0x000fea0003800000 */
[----:B------:R-:W-:-:S05]  /*4820*/  IMAD.SHL.U32 R2, R0, 0x2, RZ ;  /* 0x0000000200027824 */ /* 0x000fca00078e00ff */
[----:B------:R-:W-:-:S13]  /*4830*/  ISETP.NE.AND P0, PT, R2, RZ, PT ;  /* 0x000000ff0200720c */ /* 0x000fda0003f05270 */
[----:B------:R2:W3:Y:S01]  /*4840*/  @!P0 MUFU.RCP R2, R0 ;  /* 0x0000000000028308 */ /* 0x0004e20000001000 */
[----:B------:R-:W-:Y:S05]  /*4850*/  @!P0 BRA `(.L_x_93) ;  /* 0x0000000000a48947 */ /* 0x000fea0003800000 */
[----:B------:R-:W-:-:S04]  /*4860*/  FFMA R3, R0, 1.84467440737095516160e+19, RZ ;  /* 0x5f80000000037823 */ /* 0x000fc800000000ff */
[----:B--2---:R-:W3:Y:S02]  /*4870*/  MUFU.RCP R0, R3 ;  /* 0x0000000300007308 */ /* 0x004ee40000001000 */
[----:B---3--:R-:W-:-:S04]  /*4880*/  FFMA R2, R3, R0, -1 ;  /* 0xbf80000003027423 */ /* 0x008fc80000000000 */
[----:B------:R-:W-:-:S04]  /*4890*/  FADD.FTZ R7, -R2, -RZ ;  /* 0x800000ff02077221 */ /* 0x000fc80000010100 */
[----:B------:R-:W-:-:S04]  /*48a0*/  FFMA R0, R0, R7, R0 ;  /* 0x0000000700007223 */ /* 0x000fc80000000000 */
[----:B------:R-:W-:Y:S01]  /*48b0*/  FFMA R2, R0, 1.84467440737095516160e+19, RZ ;  /* 0x5f80000000027823 */ /* 0x000fe200000000ff */
[----:B------:R-:W-:Y:S06]  /*48c0*/  BRA `(.L_x_93) ;  /* 0x0000000000887947 */ /* 0x000fec0003800000 */
.L_x_92:
[----:B------:R-:W-:-:S05]  /*48d0*/  VIADD R3, R2, 0xffffff03 ;  /* 0xffffff0302037836 */ /* 0x000fca0000000000 */
[----:B------:R-:W-:-:S13]  /*48e0*/  ISETP.GT.U32.AND P0, PT, R3, 0x1, PT ;  /* 0x000000010300780c */ /* 0x000fda0003f04070 */
[----:B------:R-:W-:Y:S05]  /*48f0*/  @P0 BRA `(.L_x_94) ;  /* 0x0000000000780947 */ /* 0x000fea0003800000 */
[----:B------:R-:W-:Y:S01]  /*4900*/  LOP3.LUT R4, R0, 0x7fffff, RZ, 0xc0, !PT ;  /* 0x007fffff00047812 */ /* 0x000fe200078ec0ff */
[----:B------:R-:W-:-:S03]  /*4910*/  IMAD.MOV.U32 R12, RZ, RZ, 0x3 ;  /* 0x00000003ff0c7424 */ /* 0x000fc600078e00ff */
[----:B------:R-:W-:Y:S02]  /*4920*/  LOP3.LUT R4, R4, 0x3f800000, RZ, 0xfc, !PT ;  /* 0x3f80000004047812 */ /* 0x000fe400078efcff */
[----:B------:R-:W-:Y:S02]  /*4930*/  SHF.L.U32 R9, R12, R3, RZ ;  /* 0x000000030c097219 */ /* 0x000fe400000006ff */
[----:B------:R-:W0:Y:S02]  /*4940*/  MUFU.RCP R7, R4 ;  /* 0x0000000400077308 */ /* 0x000e240000001000 */
[----:B0-----:R-:W-:-:S04]  /*4950*/  FFMA R6, R4, R7, -1 ;  /* 0xbf80000004067423 */ /* 0x001fc80000000007 */
[----:B------:R-:W-:-:S04]  /*4960*/  FADD.FTZ R6, -R6, -RZ ;  /* 0x800000ff06067221 */ /* 0x000fc80000010100 */
[CCC-:B------:R-:W-:Y:S01]  /*4970*/  FFMA.RM R8, R7.reuse, R6.reuse, R7.reuse ;  /* 0x0000000607087223 */ /* 0x1c0fe20000004007 */
[----:B------:R-:W-:-:S04]  /*4980*/  FFMA.RP R7, R7, R6, R7 ;  /* 0x0000000607077223 */ /* 0x000fc80000008007 */
[C---:B------:R-:W-:Y:S02]  /*4990*/  LOP3.LUT R6, R8.reuse, 0x7fffff, RZ, 0xc0, !PT ;  /* 0x007fffff08067812 */ /* 0x040fe400078ec0ff */
[----:B------:R-:W-:Y:S02]  /*49a0*/  FSETP.NEU.FTZ.AND P0, PT, R8, R7, PT ;  /* 0x000000070800720b */ /* 0x000fe40003f1d000 */
[----:B------:R-:W-:Y:S02]  /*49b0*/  LOP3.LUT R6, R6, 0x800000, RZ, 0xfc, !PT ;  /* 0x0080000006067812 */ /* 0x000fe400078efcff */
[----:B------:R-:W-:Y:S02]  /*49c0*/  SEL R7, RZ, 0xffffffff, !P0 ;  /* 0xffffffffff077807 */ /* 0x000fe40004000000 */
[----:B------:R-:W-:-:S03]  /*49d0*/  LOP3.LUT R4, R9, R6, RZ, 0xc0, !PT ;  /* 0x0000000609047212 */ /* 0x000fc600078ec0ff */
[----:B------:R-:W-:Y:S01]  /*49e0*/  IMAD.MOV R7, RZ, RZ, -R7 ;  /* 0x000000ffff077224 */ /* 0x000fe200078e0a07 */
[----:B------:R-:W-:-:S04]  /*49f0*/  SHF.R.U32.HI R4, RZ, R3, R4 ;  /* 0x00000003ff047219 */ /* 0x000fc80000011604 */
[----:B------:R-:W-:Y:S02]  /*4a00*/  LOP3.LUT P1, RZ, R7, R3, R6, 0xf8, !PT ;  /* 0x0000000307ff7212 */ /* 0x000fe4000782f806 */
[C---:B------:R-:W-:Y:S02]  /*4a10*/  LOP3.LUT P0, RZ, R4.reuse, 0x1, RZ, 0xc0, !PT ;  /* 0x0000000104ff7812 */ /* 0x040fe4000780c0ff */
[----:B------:R-:W-:-:S04]  /*4a20*/  LOP3.LUT P2, RZ, R4, 0x2, RZ, 0xc0, !PT ;  /* 0x0000000204ff7812 */ /* 0x000fc8000784c0ff */
[----:B------:R-:W-:Y:S02]  /*4a30*/  PLOP3.LUT P0, PT, P0, P1, P2, 0xe0, 0x0 ;  /* 0x000000000000781c */ /* 0x000fe40000703c20 */
[----:B------:R-:W-:Y:S02]  /*4a40*/  LOP3.LUT P1, RZ, R0, 0x7fffff, RZ, 0xc0, !PT ;  /* 0x007fffff00ff7812 */ /* 0x000fe4000782c0ff */
[----:B------:R-:W-:-:S05]  /*4a50*/  SEL R3, RZ, 0x1, !P0 ;  /* 0x00000001ff037807 */ /* 0x000fca0004000000 */
[----:B------:R-:W-:-:S05]  /*4a60*/  IMAD.MOV R3, RZ, RZ, -R3 ;  /* 0x000000ffff037224 */ /* 0x000fca00078e0a03 */
[----:B------:R-:W-:Y:S01]  /*4a70*/  ISETP.GE.AND P0, PT, R3, RZ, PT ;  /* 0x000000ff0300720c */ /* 0x000fe20003f06270 */
[----:B------:R-:W-:-:S05]  /*4a80*/  VIADD R3, R2, 0xffffff04 ;  /* 0xffffff0402037836 */ /* 0x000fca0000000000 */
[----:B------:R-:W-:-:S07]  /*4a90*/  SHF.R.U32.HI R3, RZ, R3, R6 ;  /* 0x00000003ff037219 */ /* 0x000fce0000011606 */
[----:B------:R-:W-:-:S04]  /*4aa0*/  @!P0 VIADD R3, R3, 0x1 ;  /* 0x0000000103038836 */ /* 0x000fc80000000000 */
[----:B------:R-:W-:-:S05]  /*4ab0*/  @!P1 IMAD.SHL.U32 R3, R3, 0x2, RZ ;  /* 0x0000000203039824 */ /* 0x000fca00078e00ff */
[----:B------:R-:W-:Y:S01]  /*4ac0*/  LOP3.LUT R2, R3, 0x80000000, R0, 0xf8, !PT ;  /* 0x8000000003027812 */ /* 0x000fe200078ef800 */
[----:B------:R-:W-:Y:S06]  /*4ad0*/  BRA `(.L_x_93) ;  /* 0x0000000000047947 */ /* 0x000fec0003800000 */
.L_x_94:
[----:B------:R0:W1:Y:S02]  /*4ae0*/  MUFU.RCP R2, R0 ;  /* 0x0000000000027308 */ /* 0x0000640000001000 */
.L_x_93:
[----:B-1-3--:R-:W-:Y:S02]  /*4af0*/  IMAD.MOV.U32 R4, RZ, RZ, R2 ;  /* 0x000000ffff047224 */ /* 0x00afe400078e0002 */
[----:B------:R-:W-:Y:S02]  /*4b00*/  IMAD.MOV.U32 R2, RZ, RZ, R10 ;  /* 0x000000ffff027224 */ /* 0x000fe400078e000a */
[----:B------:R-:W-:-:S04]  /*4b10*/  IMAD.MOV.U32 R3, RZ, RZ, 0x0 ;  /* 0x00000000ff037424 */ /* 0x000fc800078e00ff */
[----:B0-2---:R-:W-:Y:S05]  /*4b20*/  RET.REL.NODEC R2 `(_Z7kernel16TensorIfLi4EEllS0_S_IfLi2EES1_) ;  /* 0xffffffb402347950 */ /* 0x005fea0003c3ffff */
        .weak           $__internal_1_$__cuda_sm3x_div_rn_noftz_f32_slowpath
        .type           $__internal_1_$__cuda_sm3x_div_rn_noftz_f32_slowpath,@function
        .size           $__internal_1_$__cuda_sm3x_div_rn_noftz_f32_slowpath,(.L_x_108 - $__internal_1_$__cuda_sm3x_div_rn_noftz_f32_slowpath)
$__internal_1_$__cuda_sm3x_div_rn_noftz_f32_slowpath:
[----:B------:R-:W-:Y:S01]  /*4b30*/  SHF.R.U32.HI R7, RZ, 0x17, R3 ;  /* 0x00000017ff077819 */ /* 0x000fe20000011603 */
[----:B------:R-:W-:Y:S01]  /*4b40*/  BSSY.RECONVERGENT B0, `(.L_x_95) ;  /* 0x0000062000007945 */ /* 0x000fe20003800200 */
[----:B------:R-:W-:Y:S02]  /*4b50*/  SHF.R.U32.HI R12, RZ, 0x17, R0 ;  /* 0x00000017ff0c7819 */ /* 0x000fe40000011600 */
[----:B------:R-:W-:Y:S02]  /*4b60*/  LOP3.LUT R7, R7, 0xff, RZ, 0xc0, !PT ;  /* 0x000000ff07077812 */ /* 0x000fe400078ec0ff */
[----:B------:R-:W-:-:S03]  /*4b70*/  LOP3.LUT R12, R12, 0xff, RZ, 0xc0, !PT ;  /* 0x000000ff0c0c7812 */ /* 0x000fc600078ec0ff */
[----:B------:R-:W-:Y:S02]  /*4b80*/  VIADD R9, R7, 0xffffffff ;  /* 0xffffffff07097836 */ /* 0x000fe40000000000 */
[----:B------:R-:W-:-:S03]  /*4b90*/  VIADD R10, R12, 0xffffffff ;  /* 0xffffffff0c0a7836 */ /* 0x000fc60000000000 */
[----:B------:R-:W-:-:S04]  /*4ba0*/  ISETP.GT.U32.AND P1, PT, R9, 0xfd, PT ;  /* 0x000000fd0900780c */ /* 0x000fc80003f24070 */
[----:B------:R-:W-:-:S13]  /*4bb0*/  ISETP.GT.U32.OR P1, PT, R10, 0xfd, P1 ;  /* 0x000000fd0a00780c */ /* 0x000fda0000f24470 */
[----:B------:R-:W-:Y:S01]  /*4bc0*/  @!P1 IMAD.MOV.U32 R8, RZ, RZ, RZ ;  /* 0x000000ffff089224 */ /* 0x000fe200078e00ff */
[----:B------:R-:W-:Y:S06]  /*4bd0*/  @!P1 BRA `(.L_x_96) ;  /* 0x00000000005c9947 */ /* 0x000fec0003800000 */
[----:B------:R-:W-:Y:S02]  /*4be0*/  FSETP.GTU.FTZ.AND P2, PT, |R0|, +INF , PT ;  /* 0x7f8000000000780b */ /* 0x000fe40003f5c200 */
[----:B------:R-:W-:-:S04]  /*4bf0*/  FSETP.GTU.FTZ.AND P1, PT, |R3|, +INF , PT ;  /* 0x7f8000000300780b */ /* 0x000fc80003f3c200 */
[----:B------:R-:W-:-:S13]  /*4c00*/  PLOP3.LUT P1, PT, P2, P1, PT, 0xf8, 0x8f ;  /* 0x00000000008f781c */ /* 0x000fda0001723f70 */
[----:B------:R-:W-:Y:S05]  /*4c10*/  @P1 BRA `(.L_x_97) ;  /* 0x00000004004c1947 */ /* 0x000fea0003800000 */
[----:B------:R-:W-:-:S13]  /*4c20*/  LOP3.LUT P1, RZ, R3, 0x7fffffff, R0, 0xc8, !PT ;  /* 0x7fffffff03ff7812 */ /* 0x000fda000782c800 */
[----:B------:R-:W-:Y:S05]  /*4c30*/  @!P1 BRA `(.L_x_98) ;  /* 0x00000004003c9947 */ /* 0x000fea0003800000 */
[C---:B------:R-:W-:Y:S02]  /*4c40*/  FSETP.NEU.FTZ.AND P2, PT, |R0|.reuse, +INF , PT ;  /* 0x7f8000000000780b */ /* 0x040fe40003f5d200 */
[----:B------:R-:W-:Y:S02]  /*4c50*/  FSETP.NEU.FTZ.AND P1, PT, |R3|, +INF , PT ;  /* 0x7f8000000300780b */ /* 0x000fe40003f3d200 */
[----:B------:R-:W-:-:S11]  /*4c60*/  FSETP.NEU.FTZ.AND P5, PT, |R0|, +INF , PT ;  /* 0x7f8000000000780b */ /* 0x000fd60003fbd200 */
[----:B------:R-:W-:Y:S05]  /*4c70*/  @!P1 BRA !P2, `(.L_x_98) ;  /* 0x00000004002c9947 */ /* 0x000fea0005000000 */
[----:B------:R-:W-:-:S04]  /*4c80*/  LOP3.LUT P2, RZ, R0, 0x7fffffff, RZ, 0xc0, !PT ;  /* 0x7fffffff00ff7812 */ /* 0x000fc8000784c0ff */
[----:B------:R-:W-:-:S13]  /*4c90*/  PLOP3.LUT P2, PT, P1, P2, PT, 0x2f, 0xf2 ;  /* 0x0000000000f2781c */ /* 0x000fda0000f44577 */
[----:B------:R-:W-:Y:S05]  /*4ca0*/  @P2 BRA `(.L_x_99) ;  /* 0x0000000400182947 */ /* 0x000fea0003800000 */
[----:B------:R-:W-:-:S04]  /*4cb0*/  LOP3.LUT P1, RZ, R3, 0x7fffffff, RZ, 0xc0, !PT ;  /* 0x7fffffff03ff7812 */ /* 0x000fc8000782c0ff */
[----:B------:R-:W-:-:S13]  /*4cc0*/  PLOP3.LUT P1, PT, P5, P1, PT, 0x2f, 0xf2 ;  /* 0x0000000000f2781c */ /* 0x000fda0002f22577 */
[----:B------:R-:W-:Y:S05]  /*4cd0*/  @P1 BRA `(.L_x_100) ;  /* 0x0000000400001947 */ /* 0x000fea0003800000 */
[----:B------:R-:W-:Y:S02]  /*4ce0*/  ISETP.GE.AND P1, PT, R10, RZ, PT ;  /* 0x000000ff0a00720c */ /* 0x000fe40003f26270 */
[----:B------:R-:W-:-:S11]  /*4cf0*/  ISETP.GE.AND P2, PT, R9, RZ, PT ;  /* 0x000000ff0900720c */ /* 0x000fd60003f46270 */
[----:B------:R-:W-:Y:S02]  /*4d00*/  @P1 IMAD.MOV.U32 R8, RZ, RZ, RZ ;  /* 0x000000ffff081224 */ /* 0x000fe400078e00ff */
[----:B------:R-:W-:Y:S01]  /*4d10*/  @!P1 FFMA R0, R0, 1.84467440737095516160e+19, RZ ;  /* 0x5f80000000009823 */ /* 0x000fe200000000ff */
[----:B------:R-:W-:Y:S02]  /*4d20*/  @!P1 IMAD.MOV.U32 R8, RZ, RZ, -0x40 ;  /* 0xffffffc0ff089424 */ /* 0x000fe400078e00ff */
[----:B------:R-:W-:Y:S02]  /*4d30*/  @!P2 FFMA R3, R3, 1.84467440737095516160e+19, RZ ;  /* 0x5f8000000303a823 */ /* 0x000fe400000000ff */
[----:B------:R-:W-:-:S07]  /*4d40*/  @!P2 VIADD R8, R8, 0x40 ;  /* 0x000000400808a836 */ /* 0x000fce0000000000 */
.L_x_96:
[----:B------:R-:W-:Y:S01]  /*4d50*/  LEA R10, R7, 0xc0800000, 0x17 ;  /* 0xc0800000070a7811 */ /* 0x000fe200078eb8ff */
[----:B------:R-:W-:Y:S01]  /*4d60*/  VIADD R12, R12, 0xffffff81 ;  /* 0xffffff810c0c7836 */ /* 0x000fe20000000000 */
[----:B------:R-:W-:Y:S03]  /*4d70*/  BSSY.RECONVERGENT B1, `(.L_x_101) ;  /* 0x0000035000017945 */ /* 0x000fe60003800200 */
[----:B------:R-:W-:Y:S02]  /*4d80*/  IMAD.IADD R37, R3, 0x1, -R10 ;  /* 0x0000000103257824 */ /* 0x000fe400078e0a0a */
[C---:B------:R-:W-:Y:S02]  /*4d90*/  IMAD R0, R12.reuse, -0x800000, R0 ;  /* 0xff8000000c007824 */ /* 0x040fe400078e0200 */
[----:B------:R0:W1:Y:S01]  /*4da0*/  MUFU.RCP R10, R37 ;  /* 0x00000025000a7308 */ /* 0x0000620000001000 */
[----:B------:R-:W-:Y:S01]  /*4db0*/  FADD.FTZ R9, -R37, -RZ ;  /* 0x800000ff25097221 */ /* 0x000fe20000010100 */
[----:B0-----:R-:W-:-:S05]  /*4dc0*/  IADD3 R37, PT, PT, R12, 0x7f, -R7 ;  /* 0x0000007f0c257810 */ /* 0x001fca0007ffe807 */
[----:B------:R-:W-:Y:S02]  /*4dd0*/  IMAD.IADD R37, R37, 0x1, R8 ;  /* 0x0000000125257824 */ /* 0x000fe400078e0208 */
[----:B-1----:R-:W-:-:S04]  /*4de0*/  FFMA R3, R10, R9, 1 ;  /* 0x3f8000000a037423 */ /* 0x002fc80000000009 */
[----:B------:R-:W-:-:S04]  /*4df0*/  FFMA R3, R10, R3, R10 ;  /* 0x000000030a037223 */ /* 0x000fc8000000000a */
[----:B------:R-:W-:-:S04]  /*4e00*/  FFMA R10, R0, R3, RZ ;  /* 0x00000003000a7223 */ /* 0x000fc800000000ff */
[----:B------:R-:W-:-:S04]  /*4e10*/  FFMA R36, R9, R10, R0 ;  /* 0x0000000a09247223 */ /* 0x000fc80000000000 */
[----:B------:R-:W-:-:S04]  /*4e20*/  FFMA R10, R3, R36, R10 ;  /* 0x00000024030a7223 */ /* 0x000fc8000000000a */
[----:B------:R-:W-:-:S04]  /*4e30*/  FFMA R9, R9, R10, R0 ;  /* 0x0000000a09097223 */ /* 0x000fc80000000000 */
[----:B------:R-:W-:-:S05]  /*4e40*/  FFMA R0, R3, R9, R10 ;  /* 0x0000000903007223 */ /* 0x000fca000000000a */
[----:B------:R-:W-:-:S04]  /*4e50*/  SHF.R.U32.HI R7, RZ, 0x17, R0 ;  /* 0x00000017ff077819 */ /* 0x000fc80000011600 */
[----:B------:R-:W-:-:S05]  /*4e60*/  LOP3.LUT R8, R7, 0xff, RZ, 0xc0, !PT ;  /* 0x000000ff07087812 */ /* 0x000fca00078ec0ff */
[----:B------:R-:W-:-:S04]  /*4e70*/  IMAD.IADD R7, R8, 0x1, R37 ;  /* 0x0000000108077824 */ /* 0x000fc800078e0225 */
[----:B------:R-:W-:-:S05]  /*4e80*/  VIADD R8, R7, 0xffffffff ;  /* 0xffffffff07087836 */ /* 0x000fca0000000000 */
[----:B------:R-:W-:-:S13]  /*4e90*/  ISETP.GE.U32.AND P1, PT, R8, 0xfe, PT ;  /* 0x000000fe0800780c */ /* 0x000fda0003f26070 */
[----:B------:R-:W-:Y:S05]  /*4ea0*/  @!P1 BRA `(.L_x_102) ;  /* 0x0000000000809947 */ /* 0x000fea0003800000 */
[----:B------:R-:W-:-:S13]  /*4eb0*/  ISETP.GT.AND P1, PT, R7, 0xfe, PT ;  /* 0x000000fe0700780c */ /* 0x000fda0003f24270 */
[----:B------:R-:W-:Y:S05]  /*4ec0*/  @P1 BRA `(.L_x_103) ;  /* 0x00000000006c1947 */ /* 0x000fea0003800000 */
[----:B------:R-:W-:-:S13]  /*4ed0*/  ISETP.GE.AND P1, PT, R7, 0x1, PT ;  /* 0x000000010700780c */ /* 0x000fda0003f26270 */
[----:B------:R-:W-:Y:S05]  /*4ee0*/  @P1 BRA `(.L_x_104) ;  /* 0x0000000000741947 */ /* 0x000fea0003800000 */
[----:B------:R-:W-:Y:S02]  /*4ef0*/  ISETP.GE.AND P1, PT, R7, -0x18, PT ;  /* 0xffffffe80700780c */ /* 0x000fe40003f26270 */
[----:B------:R-:W-:-:S11]  /*4f00*/  LOP3.LUT R0, R0, 0x80000000, RZ, 0xc0, !PT ;  /* 0x8000000000007812 */ /* 0x000fd600078ec0ff */
[----:B------:R-:W-:Y:S05]  /*4f10*/  @!P1 BRA `(.L_x_104) ;  /* 0x0000000000689947 */ /* 0x000fea0003800000 */
[CCC-:B------:R-:W-:Y:S01]  /*4f20*/  FFMA.RZ R12, R3.reuse, R9.reuse, R10.reuse ;  /* 0x00000009030c7223 */ /* 0x1c0fe2000000c00a */
[CCC-:B------:R-:W-:Y:S01]  /*4f30*/  FFMA.RP R8, R3.reuse, R9.reuse, R10.reuse ;  /* 0x0000000903087223 */ /* 0x1c0fe2000000800a */
[----:B------:R-:W-:Y:S01]  /*4f40*/  FFMA.RM R3, R3, R9, R10 ;  /* 0x0000000903037223 */ /* 0x000fe2000000400a */
[C---:B------:R-:W-:Y:S01]  /*4f50*/  VIADD R10, R7.reuse, 0x20 ;  /* 0x00000020070a7836 */ /* 0x040fe20000000000 */
[C---:B------:R-:W-:Y:S02]  /*4f60*/  ISETP.NE.AND P1, PT, R7.reuse, RZ, PT ;  /* 0x000000ff0700720c */ /* 0x040fe40003f25270 */
[----:B------:R-:W-:Y:S01]  /*4f70*/  LOP3.LUT R9, R12, 0x7fffff, RZ, 0xc0, !PT ;  /* 0x007fffff0c097812 */ /* 0x000fe200078ec0ff */
[----:B------:R-:W-:Y:S01]  /*4f80*/  IMAD.MOV R12, RZ, RZ, -R7 ;  /* 0x000000ffff0c7224 */ /* 0x000fe200078e0a07 */
[----:B------:R-:W-:Y:S02]  /*4f90*/  ISETP.NE.AND P2, PT, R7, RZ, PT ;  /* 0x000000ff0700720c */ /* 0x000fe40003f45270 */
[----:B------:R-:W-:-:S02]  /*4fa0*/  LOP3.LUT R9, R9, 0x800000, RZ, 0xfc, !PT ;  /* 0x0080000009097812 */ /* 0x000fc400078efcff */
[----:B------:R-:W-:Y:S02]  /*4fb0*/  SEL R12, R12, RZ, P1 ;  /* 0x000000ff0c0c7207 */ /* 0x000fe40000800000 */
[----:B------:R-:W-:Y:S02]  /*4fc0*/  SHF.L.U32 R10, R9, R10, RZ ;  /* 0x0000000a090a7219 */ /* 0x000fe400000006ff */
[----:B------:R-:W-:Y:S02]  /*4fd0*/  FSETP.NEU.FTZ.AND P1, PT, R8, R3, PT ;  /* 0x000000030800720b */ /* 0x000fe40003f3d000 */
[----:B------:R-:W-:Y:S02]  /*4fe0*/  ISETP.NE.AND P2, PT, R10, RZ, P2 ;  /* 0x000000ff0a00720c */ /* 0x000fe40001745270 */
[----:B------:R-:W-:Y:S02]  /*4ff0*/  SHF.R.U32.HI R12, RZ, R12, R9 ;  /* 0x0000000cff0c7219 */ /* 0x000fe40000011609 */
[----:B------:R-:W-:-:S02]  /*5000*/  PLOP3.LUT P1, PT, P1, P2, PT, 0xf8, 0x8f ;  /* 0x00000000008f781c */ /* 0x000fc40000f25f70 */
[----:B------:R-:W-:Y:S02]  /*5010*/  SHF.R.U32.HI R8, RZ, 0x1, R12 ;  /* 0x00000001ff087819 */ /* 0x000fe4000001160c */
[----:B------:R-:W-:-:S04]  /*5020*/  SEL R3, RZ, 0x1, !P1 ;  /* 0x00000001ff037807 */ /* 0x000fc80004800000 */
[----:B------:R-:W-:-:S04]  /*5030*/  LOP3.LUT R3, R3, 0x1, R8, 0xf8, !PT ;  /* 0x0000000103037812 */ /* 0x000fc800078ef808 */
[----:B------:R-:W-:-:S05]  /*5040*/  LOP3.LUT R3, R3, R12, RZ, 0xc0, !PT ;  /* 0x0000000c03037212 */ /* 0x000fca00078ec0ff */
[----:B------:R-:W-:-:S05]  /*5050*/  IMAD.IADD R3, R8, 0x1, R3 ;  /* 0x0000000108037824 */ /* 0x000fca00078e0203 */
[----:B------:R-:W-:Y:S01]  /*5060*/  LOP3.LUT R0, R3, R0, RZ, 0xfc, !PT ;  /* 0x0000000003007212 */ /* 0x000fe200078efcff */
[----:B------:R-:W-:Y:S06]  /*5070*/  BRA `(.L_x_104) ;  /* 0x0000000000107947 */ /* 0x000fec0003800000 */
.L_x_103:
[----:B------:R-:W-:-:S04]  /*5080*/  LOP3.LUT R0, R0, 0x80000000, RZ, 0xc0, !PT ;  /* 0x8000000000007812 */ /* 0x000fc800078ec0ff */
[----:B------:R-:W-:Y:S01]  /*5090*/  LOP3.LUT R0, R0, 0x7f800000, RZ, 0xfc, !PT ;  /* 0x7f80000000007812 */ /* 0x000fe200078efcff */
[----:B------:R-:W-:Y:S06]  /*50a0*/  BRA `(.L_x_104) ;  /* 0x0000000000047947 */ /* 0x000fec0003800000 */
.L_x_102:
[----:B------:R-:W-:-:S07]  /*50b0*/  IMAD R0, R37, 0x800000, R0 ;  /* 0x0080000025007824 */ /* 0x000fce00078e0200 */
.L_x_104:
[----:B------:R-:W-:Y:S05]  /*50c0*/  BSYNC.RECONVERGENT B1 ;  /* 0x0000000000017941 */ /* 0x000fea0003800200 */
.L_x_101:
[----:B------:R-:W-:Y:S05]  /*50d0*/  BRA `(.L_x_105) ;  /* 0x0000000000207947 */ /* 0x000fea0003800000 */
.L_x_100:
[----:B------:R-:W-:-:S04]  /*50e0*/  LOP3.LUT R0, R3, 0x80000000, R0, 0x48, !PT ;  /* 0x8000000003007812 */ /* 0x000fc800078e4800 */
[----:B------:R-:W-:Y:S01]  /*50f0*/  LOP3.LUT R0, R0, 0x7f800000, RZ, 0xfc, !PT ;  /* 0x7f80000000007812 */ /* 0x000fe200078efcff */
[----:B------:R-:W-:Y:S06]  /*5100*/  BRA `(.L_x_105) ;  /* 0x0000000000147947 */ /* 0x000fec0003800000 */
.L_x_99:
[----:B------:R-:W-:Y:S01]  /*5110*/  LOP3.LUT R0, R3, 0x80000000, R0, 0x48, !PT ;  /* 0x8000000003007812 */ /* 0x000fe200078e4800 */
[----:B------:R-:W-:Y:S06]  /*5120*/  BRA `(.L_x_105) ;  /* 0x00000000000c7947 */ /* 0x000fec0003800000 */
.L_x_98:
[----:B------:R-:W0:Y:S01]  /*5130*/  MUFU.RSQ R0, -QNAN ;  /* 0xffc0000000007908 */ /* 0x000e220000001400 */
[----:B------:R-:W-:Y:S05]  /*5140*/  BRA `(.L_x_105) ;  /* 0x0000000000047947 */ /* 0x000fea0003800000 */
.L_x_97:
[----:B------:R-:W-:-:S07]  /*5150*/  FADD.FTZ R0, R0, R3 ;  /* 0x0000000300007221 */ /* 0x000fce0000010000 */
.L_x_105:
[----:B------:R-:W-:Y:S05]  /*5160*/  BSYNC.RECONVERGENT B0 ;  /* 0x0000000000007941 */ /* 0x000fea0003800200 */
.L_x_95:
[----:B------:R-:W-:-:S04]  /*5170*/  IMAD.MOV.U32 R3, RZ, RZ, 0x0 ;  /* 0x00000000ff037424 */ /* 0x000fc800078e00ff */
[----:B0-----:R-:W-:Y:S05]  /*5180*/  RET.REL.NODEC R2 `(_Z7kernel16TensorIfLi4EEllS0_S_IfLi2EES1_) ;  /* 0xffffffac029c7950 */ /* 0x001fea0003c3ffff */
.L_x_106:
[----:B------:R-:W-:-:S00]  /*5190*/  BRA `(.L_x_106) ;  /* 0xfffffffc00fc7947 */ /* 0x000fc0000383ffff */
[----:B------:R-:W-:-:S00]  /*51a0*/  NOP ;  /* 0x0000000000007918 */ /* 0x000fc00000000000 */
        /* <DEDUP_REMOVED lines=13> */
.L_x_108:


//--------------------- .nv.global.init           --------------------------
	.section	.nv.global.init,"aw",@progbits
.nv.global.init:
	.type		$str,@object
	.size		$str,(.L_0 - $str)
$str:
        /*0000*/ 	.byte	0x3d, 0x3d, 0x3d, 0x3d, 0x3d, 0x3d, 0x3d, 0x3d, 0x3d, 0x3d, 0x3d, 0x3d, 0x3d, 0x3d, 0x3d, 0x3d
        /*0010*/ 	.byte	0x3d, 0x3d, 0x3d, 0x3d, 0x20, 0x69, 0x34, 0x20, 0x3d, 0x20, 0x25, 0x6c, 0x6c, 0x64, 0x2c, 0x20
        /*0020*/ 	.byte	0x69, 0x33, 0x20, 0x3d, 0x20, 0x25, 0x6c, 0x6c, 0x64, 0x20, 0x3d, 0x3d, 0x3d, 0x3d, 0x3d, 0x3d
        /*0030*/ 	.byte	0x3d, 0x3d, 0x3d, 0x3d, 0x0a, 0x00
.L_0:


//--------------------- .nv.shared._Z7kernel16TensorIfLi4EEllS0_S_IfLi2EES1_ --------------------------
	.section	.nv.shared._Z7kernel16TensorIfLi4EEllS0_S_IfLi2EES1_,"aw",@nobits
	.sectionflags	@""
	.align	16
.nv.shared._Z7kernel16TensorIfLi4EEllS0_S_IfLi2EES1_:
	.zero		1040


//--------------------- .nv.shared.reserved.0     --------------------------
	.section	.nv.shared.reserved.0,"aw",@nobits
	.weak		__nv_reservedSMEM_offset_0_alias
	.size		__nv_reservedSMEM_offset_0_alias, 0, 64
	.other		__nv_reservedSMEM_offset_0_alias,@"STO_CUDA_RESERVED_SHARED STV_DEFAULT"
__nv_reservedSMEM_offset_0_alias:
	.zero		0
	.zero		64


//--------------------- .nv.constant0._Z7kernel16TensorIfLi4EEllS0_S_IfLi2EES1_ --------------------------
	.section	.nv.constant0._Z7kernel16TensorIfLi4EEllS0_S_IfLi2EES1_,"a",@progbits
	.sectionflags	@""
	.align	4
.nv.constant0._Z7kernel16TensorIfLi4EEllS0_S_IfLi2EES1_:
	.zero		1040


//--------------------- SYMBOLS --------------------------

	.type		.nv.reservedSmem.offset0,@object
	.size		.nv.reservedSmem.offset0,0x4
	.type		.nv.reservedSmem.cap,@object
	.size		.nv.reservedSmem.cap,0x4
	.type		vprintf,@function
